//
// Generated by NVIDIA NVVM Compiler
//
// Compiler Build ID: CL-36424714
// Cuda compilation tools, release 13.0, V13.0.88
// Based on NVVM 20.0.0
//

.version 9.0
.target sm_100
.address_size 64

	// .globl	_Z14bitonicSortGPUPjiijj
.extern .func  (.param .b32 func_retval0) vprintf
(
	.param .b64 vprintf_param_0,
	.param .b64 vprintf_param_1
)
;
.global .align 1 .b8 _ZN34_INTERNAL_22b568b1_4_k_cu_96e83b904cuda3std3__45__cpo5beginE[1];
.global .align 1 .b8 _ZN34_INTERNAL_22b568b1_4_k_cu_96e83b904cuda3std3__45__cpo3endE[1];
.global .align 1 .b8 _ZN34_INTERNAL_22b568b1_4_k_cu_96e83b904cuda3std3__45__cpo6cbeginE[1];
.global .align 1 .b8 _ZN34_INTERNAL_22b568b1_4_k_cu_96e83b904cuda3std3__45__cpo4cendE[1];
.global .align 1 .b8 _ZN34_INTERNAL_22b568b1_4_k_cu_96e83b904cuda3std3__45__cpo6rbeginE[1];
.global .align 1 .b8 _ZN34_INTERNAL_22b568b1_4_k_cu_96e83b904cuda3std3__45__cpo4rendE[1];
.global .align 1 .b8 _ZN34_INTERNAL_22b568b1_4_k_cu_96e83b904cuda3std3__45__cpo7crbeginE[1];
.global .align 1 .b8 _ZN34_INTERNAL_22b568b1_4_k_cu_96e83b904cuda3std3__45__cpo5crendE[1];
.global .align 1 .b8 _ZN34_INTERNAL_22b568b1_4_k_cu_96e83b904cuda3std3__436_GLOBAL__N__22b568b1_4_k_cu_96e83b906ignoreE[1];
.global .align 1 .b8 _ZN34_INTERNAL_22b568b1_4_k_cu_96e83b904cuda3std3__419piecewise_constructE[1];
.global .align 1 .b8 _ZN34_INTERNAL_22b568b1_4_k_cu_96e83b904cuda3std3__48in_placeE[1];
.global .align 1 .b8 _ZN34_INTERNAL_22b568b1_4_k_cu_96e83b904cuda3std3__420unreachable_sentinelE[1];
.global .align 1 .b8 _ZN34_INTERNAL_22b568b1_4_k_cu_96e83b904cuda3std3__47nulloptE[1];
.global .align 1 .b8 _ZN34_INTERNAL_22b568b1_4_k_cu_96e83b904cuda3std3__48unexpectE[1];
.global .align 1 .b8 _ZN34_INTERNAL_22b568b1_4_k_cu_96e83b904cuda3std6ranges3__45__cpo4swapE[1];
.global .align 1 .b8 _ZN34_INTERNAL_22b568b1_4_k_cu_96e83b904cuda3std6ranges3__45__cpo9iter_moveE[1];
.global .align 1 .b8 _ZN34_INTERNAL_22b568b1_4_k_cu_96e83b904cuda3std6ranges3__45__cpo5beginE[1];
.global .align 1 .b8 _ZN34_INTERNAL_22b568b1_4_k_cu_96e83b904cuda3std6ranges3__45__cpo3endE[1];
.global .align 1 .b8 _ZN34_INTERNAL_22b568b1_4_k_cu_96e83b904cuda3std6ranges3__45__cpo6cbeginE[1];
.global .align 1 .b8 _ZN34_INTERNAL_22b568b1_4_k_cu_96e83b904cuda3std6ranges3__45__cpo4cendE[1];
.global .align 1 .b8 _ZN34_INTERNAL_22b568b1_4_k_cu_96e83b904cuda3std6ranges3__45__cpo7advanceE[1];
.global .align 1 .b8 _ZN34_INTERNAL_22b568b1_4_k_cu_96e83b904cuda3std6ranges3__45__cpo9iter_swapE[1];
.global .align 1 .b8 _ZN34_INTERNAL_22b568b1_4_k_cu_96e83b904cuda3std6ranges3__45__cpo4nextE[1];
.global .align 1 .b8 _ZN34_INTERNAL_22b568b1_4_k_cu_96e83b904cuda3std6ranges3__45__cpo4prevE[1];
.global .align 1 .b8 _ZN34_INTERNAL_22b568b1_4_k_cu_96e83b904cuda3std6ranges3__45__cpo4dataE[1];
.global .align 1 .b8 _ZN34_INTERNAL_22b568b1_4_k_cu_96e83b904cuda3std6ranges3__45__cpo5cdataE[1];
.global .align 1 .b8 _ZN34_INTERNAL_22b568b1_4_k_cu_96e83b904cuda3std6ranges3__45__cpo4sizeE[1];
.global .align 1 .b8 _ZN34_INTERNAL_22b568b1_4_k_cu_96e83b904cuda3std6ranges3__45__cpo5ssizeE[1];
.global .align 1 .b8 _ZN34_INTERNAL_22b568b1_4_k_cu_96e83b904cuda3std6ranges3__45__cpo8distanceE[1];
.global .align 1 .b8 _ZN34_INTERNAL_22b568b1_4_k_cu_96e83b906thrust24THRUST_300001_SM_1000_NS8cuda_cub3parE[1];
.global .align 1 .b8 _ZN34_INTERNAL_22b568b1_4_k_cu_96e83b906thrust24THRUST_300001_SM_1000_NS8cuda_cub10par_nosyncE[1];
.global .align 1 .b8 _ZN34_INTERNAL_22b568b1_4_k_cu_96e83b906thrust24THRUST_300001_SM_1000_NS6system6detail10sequential3seqE[1];
.global .align 1 .b8 _ZN34_INTERNAL_22b568b1_4_k_cu_96e83b906thrust24THRUST_300001_SM_1000_NS6system3cpp3parE[1];
.global .align 1 .b8 _ZN34_INTERNAL_22b568b1_4_k_cu_96e83b906thrust24THRUST_300001_SM_1000_NS12placeholders2_1E[1];
.global .align 1 .b8 _ZN34_INTERNAL_22b568b1_4_k_cu_96e83b906thrust24THRUST_300001_SM_1000_NS12placeholders2_2E[1];
.global .align 1 .b8 _ZN34_INTERNAL_22b568b1_4_k_cu_96e83b906thrust24THRUST_300001_SM_1000_NS12placeholders2_3E[1];
.global .align 1 .b8 _ZN34_INTERNAL_22b568b1_4_k_cu_96e83b906thrust24THRUST_300001_SM_1000_NS12placeholders2_4E[1];
.global .align 1 .b8 _ZN34_INTERNAL_22b568b1_4_k_cu_96e83b906thrust24THRUST_300001_SM_1000_NS12placeholders2_5E[1];
.global .align 1 .b8 _ZN34_INTERNAL_22b568b1_4_k_cu_96e83b906thrust24THRUST_300001_SM_1000_NS12placeholders2_6E[1];
.global .align 1 .b8 _ZN34_INTERNAL_22b568b1_4_k_cu_96e83b906thrust24THRUST_300001_SM_1000_NS12placeholders2_7E[1];
.global .align 1 .b8 _ZN34_INTERNAL_22b568b1_4_k_cu_96e83b906thrust24THRUST_300001_SM_1000_NS12placeholders2_8E[1];
.global .align 1 .b8 _ZN34_INTERNAL_22b568b1_4_k_cu_96e83b906thrust24THRUST_300001_SM_1000_NS12placeholders2_9E[1];
.global .align 1 .b8 _ZN34_INTERNAL_22b568b1_4_k_cu_96e83b906thrust24THRUST_300001_SM_1000_NS12placeholders3_10E[1];
.global .align 1 .b8 _ZN34_INTERNAL_22b568b1_4_k_cu_96e83b906thrust24THRUST_300001_SM_1000_NS3seqE[1];
.global .align 1 .b8 _ZN34_INTERNAL_22b568b1_4_k_cu_96e83b906thrust24THRUST_300001_SM_1000_NS6deviceE[1];
.global .align 1 .b8 $str[48] = {66, 40, 37, 100, 41, 84, 40, 37, 100, 41, 83, 40, 37, 100, 41, 69, 40, 37, 100, 41, 32, 32, 61, 61, 32, 32, 99, 111, 109, 112, 32, 91, 37, 100, 93, 37, 100, 32, 60, 32, 91, 37, 100, 93, 37, 100, 10};
.global .align 1 .b8 $str$1[45] = {66, 40, 37, 100, 41, 84, 40, 37, 100, 41, 32, 32, 61, 61, 32, 32, 105, 110, 118, 101, 114, 116, 105, 110, 103, 32, 91, 37, 100, 93, 37, 100, 32, 60, 45, 62, 32, 91, 37, 100, 93, 37, 100, 10};
.extern .shared .align 16 .b8 sharedHist[];

.visible .entry _Z14bitonicSortGPUPjiijj(
	.param .u64 .ptr .align 1 _Z14bitonicSortGPUPjiijj_param_0,
	.param .u32 _Z14bitonicSortGPUPjiijj_param_1,
	.param .u32 _Z14bitonicSortGPUPjiijj_param_2,
	.param .u32 _Z14bitonicSortGPUPjiijj_param_3,
	.param .u32 _Z14bitonicSortGPUPjiijj_param_4
)
{
	.local .align 16 .b8 	__local_depot0[32];
	.reg .b64 	%SP;
	.reg .b64 	%SPL;
	.reg .pred 	%p<6>;
	.reg .b32 	%r<39>;
	.reg .b64 	%rd<18>;

	mov.u64 	%SPL, __local_depot0;
	cvta.local.u64 	%SP, %SPL;
	ld.param.u64 	%rd4, [_Z14bitonicSortGPUPjiijj_param_0];
	ld.param.u32 	%r20, [_Z14bitonicSortGPUPjiijj_param_1];
	ld.param.u32 	%r17, [_Z14bitonicSortGPUPjiijj_param_2];
	ld.param.u32 	%r18, [_Z14bitonicSortGPUPjiijj_param_3];
	ld.param.u32 	%r19, [_Z14bitonicSortGPUPjiijj_param_4];
	add.u64 	%rd5, %SP, 0;
	add.u64 	%rd1, %SPL, 0;
	mov.u32 	%r1, %tid.x;
	mov.u32 	%r21, %ntid.x;
	mov.u32 	%r2, %ctaid.x;
	mad.lo.s32 	%r3, %r21, %r2, %r1;
	xor.b32  	%r4, %r20, %r3;
	sub.s32 	%r22, %r19, %r18;
	max.u32 	%r23, %r3, %r4;
	setp.ge.u32 	%p1, %r23, %r22;
	@%p1 bra 	$L__BB0_7;
	cvta.to.global.u64 	%rd6, %rd4;
	add.s32 	%r24, %r18, %r3;
	mul.wide.u32 	%rd7, %r24, 4;
	add.s64 	%rd2, %rd6, %rd7;
	ld.global.u32 	%r25, [%rd2];
	add.s32 	%r26, %r18, %r4;
	mul.wide.u32 	%rd8, %r26, 4;
	add.s64 	%rd3, %rd6, %rd8;
	ld.global.u32 	%r27, [%rd3];
	st.local.v4.u32 	[%rd1], {%r2, %r1, %r18, %r19};
	st.local.v4.u32 	[%rd1+16], {%r3, %r25, %r4, %r27};
	mov.u64 	%rd9, $str;
	cvta.global.u64 	%rd10, %rd9;
	{ // callseq 0, 0
	.param .b64 param0;
	st.param.b64 	[param0], %rd10;
	.param .b64 param1;
	st.param.b64 	[param1], %rd5;
	.param .b32 retval0;
	call.uni (retval0), 
	vprintf, 
	(
	param0, 
	param1
	);
	ld.param.b32 	%r28, [retval0];
	} // callseq 0
	setp.le.u32 	%p2, %r4, %r3;
	@%p2 bra 	$L__BB0_7;
	and.b32  	%r30, %r17, %r3;
	setp.ne.s32 	%p3, %r30, 0;
	@%p3 bra 	$L__BB0_5;
	ld.global.u32 	%r13, [%rd2];
	ld.global.u32 	%r14, [%rd3];
	setp.le.u32 	%p5, %r13, %r14;
	@%p5 bra 	$L__BB0_7;
	st.local.v4.u32 	[%rd1], {%r2, %r1, %r3, %r13};
	st.local.v2.u32 	[%rd1+16], {%r4, %r14};
	mov.u64 	%rd15, $str$1;
	cvta.global.u64 	%rd16, %rd15;
	{ // callseq 2, 0
	.param .b64 param0;
	st.param.b64 	[param0], %rd16;
	.param .b64 param1;
	st.param.b64 	[param1], %rd5;
	.param .b32 retval0;
	call.uni (retval0), 
	vprintf, 
	(
	param0, 
	param1
	);
	ld.param.b32 	%r35, [retval0];
	} // callseq 2
	ld.global.u32 	%r37, [%rd2];
	ld.global.u32 	%r38, [%rd3];
	st.global.u32 	[%rd2], %r38;
	st.global.u32 	[%rd3], %r37;
	bra.uni 	$L__BB0_7;
$L__BB0_5:
	ld.global.u32 	%r15, [%rd2];
	ld.global.u32 	%r16, [%rd3];
	setp.ge.u32 	%p4, %r15, %r16;
	@%p4 bra 	$L__BB0_7;
	st.local.v4.u32 	[%rd1], {%r2, %r1, %r3, %r15};
	st.local.v2.u32 	[%rd1+16], {%r4, %r16};
	mov.u64 	%rd12, $str$1;
	cvta.global.u64 	%rd13, %rd12;
	{ // callseq 1, 0
	.param .b64 param0;
	st.param.b64 	[param0], %rd13;
	.param .b64 param1;
	st.param.b64 	[param1], %rd5;
	.param .b32 retval0;
	call.uni (retval0), 
	vprintf, 
	(
	param0, 
	param1
	);
	ld.param.b32 	%r31, [retval0];
	} // callseq 1
	ld.global.u32 	%r33, [%rd2];
	ld.global.u32 	%r34, [%rd3];
	st.global.u32 	[%rd2], %r34;
	st.global.u32 	[%rd3], %r33;
$L__BB0_7:
	bar.sync 	0;
	ret;

}
	// .globl	_Z18calculateHistogramPKjPiS1_iiijjj
.visible .entry _Z18calculateHistogramPKjPiS1_iiijjj(
	.param .u64 .ptr .align 1 _Z18calculateHistogramPKjPiS1_iiijjj_param_0,
	.param .u64 .ptr .align 1 _Z18calculateHistogramPKjPiS1_iiijjj_param_1,
	.param .u64 .ptr .align 1 _Z18calculateHistogramPKjPiS1_iiijjj_param_2,
	.param .u32 _Z18calculateHistogramPKjPiS1_iiijjj_param_3,
	.param .u32 _Z18calculateHistogramPKjPiS1_iiijjj_param_4,
	.param .u32 _Z18calculateHistogramPKjPiS1_iiijjj_param_5,
	.param .u32 _Z18calculateHistogramPKjPiS1_iiijjj_param_6,
	.param .u32 _Z18calculateHistogramPKjPiS1_iiijjj_param_7,
	.param .u32 _Z18calculateHistogramPKjPiS1_iiijjj_param_8
)
{
	.reg .pred 	%p<19>;
	.reg .b32 	%r<111>;
	.reg .b64 	%rd<41>;

	ld.param.u64 	%rd4, [_Z18calculateHistogramPKjPiS1_iiijjj_param_0];
	ld.param.u64 	%rd6, [_Z18calculateHistogramPKjPiS1_iiijjj_param_1];
	ld.param.u64 	%rd5, [_Z18calculateHistogramPKjPiS1_iiijjj_param_2];
	ld.param.u32 	%r37, [_Z18calculateHistogramPKjPiS1_iiijjj_param_3];
	ld.param.u32 	%r32, [_Z18calculateHistogramPKjPiS1_iiijjj_param_4];
	ld.param.u32 	%r33, [_Z18calculateHistogramPKjPiS1_iiijjj_param_5];
	ld.param.u32 	%r34, [_Z18calculateHistogramPKjPiS1_iiijjj_param_6];
	ld.param.u32 	%r35, [_Z18calculateHistogramPKjPiS1_iiijjj_param_7];
	ld.param.u32 	%r36, [_Z18calculateHistogramPKjPiS1_iiijjj_param_8];
	cvta.to.global.u64 	%rd1, %rd6;
	mov.u32 	%r1, %ctaid.x;
	mul.lo.s32 	%r2, %r32, %r1;
	mov.u32 	%r3, %tid.x;
	setp.ge.s32 	%p1, %r3, %r32;
	add.s32 	%r102, %r3, %r2;
	setp.ge.s32 	%p2, %r102, %r37;
	or.pred  	%p3, %p1, %p2;
	@%p3 bra 	$L__BB1_5;
	add.s32 	%r5, %r33, -1;
	mov.u32 	%r6, %ntid.x;
	cvta.to.global.u64 	%rd2, %rd4;
	cvta.to.global.u64 	%rd3, %rd5;
	mov.u32 	%r103, %r3;
$L__BB1_2:
	mul.wide.s32 	%rd7, %r102, 4;
	add.s64 	%rd8, %rd2, %rd7;
	ld.global.u32 	%r9, [%rd8];
	setp.ge.u32 	%p4, %r9, %r35;
	mov.u32 	%r104, %r5;
	@%p4 bra 	$L__BB1_4;
	sub.s32 	%r39, %r9, %r34;
	div.u32 	%r104, %r39, %r36;
$L__BB1_4:
	shl.b32 	%r40, %r104, 2;
	mov.u32 	%r41, sharedHist;
	add.s32 	%r42, %r41, %r40;
	atom.shared.add.u32 	%r43, [%r42], 1;
	mul.wide.s32 	%rd9, %r104, 4;
	add.s64 	%rd10, %rd3, %rd9;
	atom.global.add.u32 	%r44, [%rd10], 1;
	add.s32 	%r103, %r103, %r6;
	setp.lt.s32 	%p5, %r103, %r32;
	add.s32 	%r102, %r103, %r2;
	setp.lt.s32 	%p6, %r102, %r37;
	and.pred  	%p7, %p5, %p6;
	@%p7 bra 	$L__BB1_2;
$L__BB1_5:
	bar.sync 	0;
	setp.ne.s32 	%p8, %r3, 0;
	setp.lt.s32 	%p9, %r33, 1;
	or.pred  	%p10, %p8, %p9;
	@%p10 bra 	$L__BB1_17;
	mul.lo.s32 	%r14, %r33, %r1;
	and.b32  	%r15, %r33, 7;
	setp.lt.u32 	%p11, %r33, 8;
	mov.b32 	%r109, 0;
	@%p11 bra 	$L__BB1_9;
	and.b32  	%r109, %r33, 2147483640;
	neg.s32 	%r107, %r109;
	mov.u32 	%r47, sharedHist;
	add.s32 	%r106, %r47, 16;
	add.s32 	%r105, %r14, 3;
$L__BB1_8:
	.pragma "nounroll";
	add.s32 	%r48, %r105, -3;
	mul.wide.u32 	%rd11, %r48, 4;
	add.s64 	%rd12, %rd1, %rd11;
	ld.shared.v4.u32 	{%r49, %r50, %r51, %r52}, [%r106+-16];
	atom.global.add.u32 	%r53, [%rd12], %r49;
	add.s32 	%r54, %r105, -2;
	mul.wide.u32 	%rd13, %r54, 4;
	add.s64 	%rd14, %rd1, %rd13;
	atom.global.add.u32 	%r55, [%rd14], %r50;
	add.s32 	%r56, %r105, -1;
	mul.wide.u32 	%rd15, %r56, 4;
	add.s64 	%rd16, %rd1, %rd15;
	atom.global.add.u32 	%r57, [%rd16], %r51;
	add.s32 	%r58, %r105, 4;
	mul.wide.u32 	%rd17, %r105, 4;
	add.s64 	%rd18, %rd1, %rd17;
	atom.global.add.u32 	%r59, [%rd18], %r52;
	add.s32 	%r60, %r105, 1;
	mul.wide.u32 	%rd19, %r60, 4;
	add.s64 	%rd20, %rd1, %rd19;
	ld.shared.v4.u32 	{%r61, %r62, %r63, %r64}, [%r106];
	atom.global.add.u32 	%r65, [%rd20], %r61;
	add.s32 	%r66, %r105, 2;
	mul.wide.u32 	%rd21, %r66, 4;
	add.s64 	%rd22, %rd1, %rd21;
	atom.global.add.u32 	%r67, [%rd22], %r62;
	add.s32 	%r68, %r105, 3;
	mul.wide.u32 	%rd23, %r68, 4;
	add.s64 	%rd24, %rd1, %rd23;
	atom.global.add.u32 	%r69, [%rd24], %r63;
	mul.wide.u32 	%rd25, %r58, 4;
	add.s64 	%rd26, %rd1, %rd25;
	atom.global.add.u32 	%r70, [%rd26], %r64;
	add.s32 	%r107, %r107, 8;
	add.s32 	%r106, %r106, 32;
	add.s32 	%r105, %r105, 8;
	setp.ne.s32 	%p12, %r107, 0;
	@%p12 bra 	$L__BB1_8;
$L__BB1_9:
	setp.eq.s32 	%p13, %r15, 0;
	@%p13 bra 	$L__BB1_17;
	and.b32  	%r26, %r33, 3;
	setp.lt.u32 	%p14, %r15, 4;
	@%p14 bra 	$L__BB1_12;
	add.s32 	%r71, %r109, %r14;
	mul.wide.u32 	%rd27, %r71, 4;
	add.s64 	%rd28, %rd1, %rd27;
	shl.b32 	%r72, %r109, 2;
	mov.u32 	%r73, sharedHist;
	add.s32 	%r74, %r73, %r72;
	ld.shared.u32 	%r75, [%r74];
	atom.global.add.u32 	%r76, [%rd28], %r75;
	add.s32 	%r77, %r71, 1;
	mul.wide.u32 	%rd29, %r77, 4;
	add.s64 	%rd30, %rd1, %rd29;
	ld.shared.u32 	%r78, [%r74+4];
	atom.global.add.u32 	%r79, [%rd30], %r78;
	add.s32 	%r80, %r71, 2;
	mul.wide.u32 	%rd31, %r80, 4;
	add.s64 	%rd32, %rd1, %rd31;
	ld.shared.u32 	%r81, [%r74+8];
	atom.global.add.u32 	%r82, [%rd32], %r81;
	add.s32 	%r83, %r71, 3;
	mul.wide.u32 	%rd33, %r83, 4;
	add.s64 	%rd34, %rd1, %rd33;
	ld.shared.u32 	%r84, [%r74+12];
	atom.global.add.u32 	%r85, [%rd34], %r84;
	add.s32 	%r109, %r109, 4;
$L__BB1_12:
	setp.eq.s32 	%p15, %r26, 0;
	@%p15 bra 	$L__BB1_17;
	setp.eq.s32 	%p16, %r26, 1;
	@%p16 bra 	$L__BB1_15;
	add.s32 	%r86, %r109, %r14;
	mul.wide.u32 	%rd35, %r86, 4;
	add.s64 	%rd36, %rd1, %rd35;
	shl.b32 	%r87, %r109, 2;
	mov.u32 	%r88, sharedHist;
	add.s32 	%r89, %r88, %r87;
	ld.shared.u32 	%r90, [%r89];
	atom.global.add.u32 	%r91, [%rd36], %r90;
	add.s32 	%r92, %r86, 1;
	mul.wide.u32 	%rd37, %r92, 4;
	add.s64 	%rd38, %rd1, %rd37;
	ld.shared.u32 	%r93, [%r89+4];
	atom.global.add.u32 	%r94, [%rd38], %r93;
	add.s32 	%r109, %r109, 2;
$L__BB1_15:
	and.b32  	%r95, %r33, 1;
	setp.eq.b32 	%p17, %r95, 1;
	not.pred 	%p18, %p17;
	@%p18 bra 	$L__BB1_17;
	add.s32 	%r96, %r109, %r14;
	mul.wide.u32 	%rd39, %r96, 4;
	add.s64 	%rd40, %rd1, %rd39;
	shl.b32 	%r97, %r109, 2;
	mov.u32 	%r98, sharedHist;
	add.s32 	%r99, %r98, %r97;
	ld.shared.u32 	%r100, [%r99];
	atom.global.add.u32 	%r101, [%rd40], %r100;
$L__BB1_17:
	bar.sync 	0;
	ret;

}
	// .globl	_Z23calculateHorizontalScanPiS_i
.visible .entry _Z23calculateHorizontalScanPiS_i(
	.param .u64 .ptr .align 1 _Z23calculateHorizontalScanPiS_i_param_0,
	.param .u64 .ptr .align 1 _Z23calculateHorizontalScanPiS_i_param_1,
	.param .u32 _Z23calculateHorizontalScanPiS_i_param_2
)
{
	.reg .pred 	%p<13>;
	.reg .b16 	%rs<15>;
	.reg .b32 	%r<152>;
	.reg .b64 	%rd<69>;

	ld.param.u64 	%rd4, [_Z23calculateHorizontalScanPiS_i_param_0];
	ld.param.u64 	%rd3, [_Z23calculateHorizontalScanPiS_i_param_1];
	ld.param.u32 	%r36, [_Z23calculateHorizontalScanPiS_i_param_2];
	cvta.to.global.u64 	%rd1, %rd4;
	mov.u32 	%r138, %tid.x;
	setp.ge.s32 	%p1, %r138, %r36;
	@%p1 bra 	$L__BB2_18;
	mov.u32 	%r2, %ntid.x;
	add.s32 	%r3, %r138, -1;
	cvt.u16.u32 	%rs1, %r138;
	cvt.u16.u32 	%rs2, %r2;
	cvta.to.global.u64 	%rd2, %rd3;
	mov.b32 	%r137, 0;
	mov.b16 	%rs13, 0;
	mov.u16 	%rs14, %rs13;
$L__BB2_2:
	setp.lt.s32 	%p2, %r138, 1;
	mov.b32 	%r151, 0;
	@%p2 bra 	$L__BB2_17;
	mad.lo.s32 	%r41, %r2, %r137, %r3;
	setp.lt.u32 	%p3, %r41, 15;
	mov.b32 	%r151, 0;
	mov.u32 	%r146, %r138;
	@%p3 bra 	$L__BB2_7;
	add.s32 	%r140, %r138, -8;
	and.b32  	%r43, %r138, 2147483632;
	neg.s32 	%r139, %r43;
	mov.b32 	%r151, 0;
$L__BB2_5:
	.pragma "nounroll";
	add.s32 	%r44, %r140, 7;
	mul.wide.u32 	%rd5, %r44, 4;
	add.s64 	%rd6, %rd1, %rd5;
	ld.global.u32 	%r45, [%rd6];
	add.s32 	%r46, %r45, %r151;
	add.s32 	%r47, %r140, 6;
	mul.wide.u32 	%rd7, %r47, 4;
	add.s64 	%rd8, %rd1, %rd7;
	ld.global.u32 	%r48, [%rd8];
	add.s32 	%r49, %r48, %r46;
	add.s32 	%r50, %r140, 5;
	mul.wide.u32 	%rd9, %r50, 4;
	add.s64 	%rd10, %rd1, %rd9;
	ld.global.u32 	%r51, [%rd10];
	add.s32 	%r52, %r51, %r49;
	add.s32 	%r53, %r140, 4;
	mul.wide.u32 	%rd11, %r53, 4;
	add.s64 	%rd12, %rd1, %rd11;
	ld.global.u32 	%r54, [%rd12];
	add.s32 	%r55, %r54, %r52;
	add.s32 	%r56, %r140, 3;
	mul.wide.u32 	%rd13, %r56, 4;
	add.s64 	%rd14, %rd1, %rd13;
	ld.global.u32 	%r57, [%rd14];
	add.s32 	%r58, %r57, %r55;
	add.s32 	%r59, %r140, 2;
	mul.wide.u32 	%rd15, %r59, 4;
	add.s64 	%rd16, %rd1, %rd15;
	ld.global.u32 	%r60, [%rd16];
	add.s32 	%r61, %r60, %r58;
	add.s32 	%r62, %r140, 1;
	mul.wide.u32 	%rd17, %r62, 4;
	add.s64 	%rd18, %rd1, %rd17;
	ld.global.u32 	%r63, [%rd18];
	add.s32 	%r64, %r63, %r61;
	add.s32 	%r65, %r140, -8;
	mul.wide.u32 	%rd19, %r140, 4;
	add.s64 	%rd20, %rd1, %rd19;
	ld.global.u32 	%r66, [%rd20];
	add.s32 	%r67, %r66, %r64;
	add.s32 	%r68, %r140, -1;
	mul.wide.u32 	%rd21, %r68, 4;
	add.s64 	%rd22, %rd1, %rd21;
	ld.global.u32 	%r69, [%rd22];
	add.s32 	%r70, %r69, %r67;
	add.s32 	%r71, %r140, -2;
	mul.wide.u32 	%rd23, %r71, 4;
	add.s64 	%rd24, %rd1, %rd23;
	ld.global.u32 	%r72, [%rd24];
	add.s32 	%r73, %r72, %r70;
	add.s32 	%r74, %r140, -3;
	mul.wide.u32 	%rd25, %r74, 4;
	add.s64 	%rd26, %rd1, %rd25;
	ld.global.u32 	%r75, [%rd26];
	add.s32 	%r76, %r75, %r73;
	add.s32 	%r77, %r140, -4;
	mul.wide.u32 	%rd27, %r77, 4;
	add.s64 	%rd28, %rd1, %rd27;
	ld.global.u32 	%r78, [%rd28];
	add.s32 	%r79, %r78, %r76;
	add.s32 	%r80, %r140, -5;
	mul.wide.u32 	%rd29, %r80, 4;
	add.s64 	%rd30, %rd1, %rd29;
	ld.global.u32 	%r81, [%rd30];
	add.s32 	%r82, %r81, %r79;
	add.s32 	%r83, %r140, -6;
	mul.wide.u32 	%rd31, %r83, 4;
	add.s64 	%rd32, %rd1, %rd31;
	ld.global.u32 	%r84, [%rd32];
	add.s32 	%r85, %r84, %r82;
	add.s32 	%r86, %r140, -7;
	mul.wide.u32 	%rd33, %r86, 4;
	add.s64 	%rd34, %rd1, %rd33;
	ld.global.u32 	%r87, [%rd34];
	add.s32 	%r88, %r87, %r85;
	mul.wide.u32 	%rd35, %r65, 4;
	add.s64 	%rd36, %rd1, %rd35;
	ld.global.u32 	%r89, [%rd36];
	add.s32 	%r151, %r89, %r88;
	add.s32 	%r140, %r140, -16;
	add.s32 	%r139, %r139, 16;
	setp.ne.s32 	%p4, %r139, 0;
	@%p4 bra 	$L__BB2_5;
	add.s32 	%r146, %r140, 8;
$L__BB2_7:
	and.b32  	%r90, %r138, 15;
	setp.eq.s32 	%p5, %r90, 0;
	@%p5 bra 	$L__BB2_17;
	mad.lo.s16 	%rs11, %rs14, %rs2, %rs1;
	cvt.u32.u16 	%r92, %rs11;
	and.b32  	%r18, %r92, 15;
	add.s32 	%r93, %r18, -1;
	setp.lt.u32 	%p6, %r93, 7;
	@%p6 bra 	$L__BB2_10;
	add.s32 	%r94, %r146, -1;
	mul.wide.u32 	%rd37, %r94, 4;
	add.s64 	%rd38, %rd1, %rd37;
	ld.global.u32 	%r95, [%rd38];
	add.s32 	%r96, %r95, %r151;
	add.s32 	%r97, %r146, -2;
	mul.wide.u32 	%rd39, %r97, 4;
	add.s64 	%rd40, %rd1, %rd39;
	ld.global.u32 	%r98, [%rd40];
	add.s32 	%r99, %r98, %r96;
	add.s32 	%r100, %r146, -3;
	mul.wide.u32 	%rd41, %r100, 4;
	add.s64 	%rd42, %rd1, %rd41;
	ld.global.u32 	%r101, [%rd42];
	add.s32 	%r102, %r101, %r99;
	add.s32 	%r103, %r146, -4;
	mul.wide.u32 	%rd43, %r103, 4;
	add.s64 	%rd44, %rd1, %rd43;
	ld.global.u32 	%r104, [%rd44];
	add.s32 	%r105, %r104, %r102;
	add.s32 	%r106, %r146, -5;
	mul.wide.u32 	%rd45, %r106, 4;
	add.s64 	%rd46, %rd1, %rd45;
	ld.global.u32 	%r107, [%rd46];
	add.s32 	%r108, %r107, %r105;
	add.s32 	%r109, %r146, -6;
	mul.wide.u32 	%rd47, %r109, 4;
	add.s64 	%rd48, %rd1, %rd47;
	ld.global.u32 	%r110, [%rd48];
	add.s32 	%r111, %r110, %r108;
	add.s32 	%r112, %r146, -7;
	mul.wide.u32 	%rd49, %r112, 4;
	add.s64 	%rd50, %rd1, %rd49;
	ld.global.u32 	%r113, [%rd50];
	add.s32 	%r114, %r113, %r111;
	add.s32 	%r146, %r146, -8;
	mul.wide.u32 	%rd51, %r146, 4;
	add.s64 	%rd52, %rd1, %rd51;
	ld.global.u32 	%r115, [%rd52];
	add.s32 	%r151, %r115, %r114;
$L__BB2_10:
	and.b32  	%r116, %r18, 7;
	setp.eq.s32 	%p7, %r116, 0;
	@%p7 bra 	$L__BB2_17;
	mad.lo.s16 	%rs12, %rs13, %rs2, %rs1;
	cvt.u32.u16 	%r118, %rs12;
	and.b32  	%r119, %r118, 7;
	and.b32  	%r24, %r118, 3;
	add.s32 	%r120, %r119, -1;
	setp.lt.u32 	%p8, %r120, 3;
	@%p8 bra 	$L__BB2_13;
	add.s32 	%r121, %r146, -1;
	mul.wide.u32 	%rd53, %r121, 4;
	add.s64 	%rd54, %rd1, %rd53;
	ld.global.u32 	%r122, [%rd54];
	add.s32 	%r123, %r122, %r151;
	add.s32 	%r124, %r146, -2;
	mul.wide.u32 	%rd55, %r124, 4;
	add.s64 	%rd56, %rd1, %rd55;
	ld.global.u32 	%r125, [%rd56];
	add.s32 	%r126, %r125, %r123;
	add.s32 	%r127, %r146, -3;
	mul.wide.u32 	%rd57, %r127, 4;
	add.s64 	%rd58, %rd1, %rd57;
	ld.global.u32 	%r128, [%rd58];
	add.s32 	%r129, %r128, %r126;
	add.s32 	%r146, %r146, -4;
	mul.wide.u32 	%rd59, %r146, 4;
	add.s64 	%rd60, %rd1, %rd59;
	ld.global.u32 	%r130, [%rd60];
	add.s32 	%r151, %r130, %r129;
$L__BB2_13:
	setp.eq.s32 	%p9, %r24, 0;
	@%p9 bra 	$L__BB2_17;
	add.s32 	%r131, %r146, -1;
	mul.wide.u32 	%rd61, %r131, 4;
	add.s64 	%rd62, %rd1, %rd61;
	ld.global.u32 	%r132, [%rd62];
	add.s32 	%r151, %r132, %r151;
	setp.eq.s32 	%p10, %r24, 1;
	@%p10 bra 	$L__BB2_17;
	add.s32 	%r133, %r146, -2;
	mul.wide.u32 	%rd63, %r133, 4;
	add.s64 	%rd64, %rd1, %rd63;
	ld.global.u32 	%r134, [%rd64];
	add.s32 	%r151, %r134, %r151;
	setp.eq.s32 	%p11, %r24, 2;
	@%p11 bra 	$L__BB2_17;
	add.s32 	%r135, %r146, -3;
	mul.wide.u32 	%rd65, %r135, 4;
	add.s64 	%rd66, %rd1, %rd65;
	ld.global.u32 	%r136, [%rd66];
	add.s32 	%r151, %r136, %r151;
$L__BB2_17:
	mul.wide.s32 	%rd67, %r138, 4;
	add.s64 	%rd68, %rd2, %rd67;
	st.global.u32 	[%rd68], %r151;
	add.s32 	%r138, %r138, %r2;
	setp.lt.s32 	%p12, %r138, %r36;
	add.s32 	%r137, %r137, 1;
	add.s16 	%rs14, %rs14, 1;
	add.s16 	%rs13, %rs13, 1;
	@%p12 bra 	$L__BB2_2;
$L__BB2_18:
	bar.sync 	0;
	ret;

}
	// .globl	_Z21calculateVerticalScanPiS_S_ii
.visible .entry _Z21calculateVerticalScanPiS_S_ii(
	.param .u64 .ptr .align 1 _Z21calculateVerticalScanPiS_S_ii_param_0,
	.param .u64 .ptr .align 1 _Z21calculateVerticalScanPiS_S_ii_param_1,
	.param .u64 .ptr .align 1 _Z21calculateVerticalScanPiS_S_ii_param_2,
	.param .u32 _Z21calculateVerticalScanPiS_S_ii_param_3,
	.param .u32 _Z21calculateVerticalScanPiS_S_ii_param_4
)
{
	.reg .pred 	%p<13>;
	.reg .b32 	%r<165>;
	.reg .b64 	%rd<80>;

	ld.param.u64 	%rd10, [_Z21calculateVerticalScanPiS_S_ii_param_0];
	ld.param.u64 	%rd11, [_Z21calculateVerticalScanPiS_S_ii_param_1];
	ld.param.u64 	%rd9, [_Z21calculateVerticalScanPiS_S_ii_param_2];
	ld.param.u32 	%r30, [_Z21calculateVerticalScanPiS_S_ii_param_3];
	ld.param.u32 	%r31, [_Z21calculateVerticalScanPiS_S_ii_param_4];
	cvta.to.global.u64 	%rd1, %rd10;
	cvta.to.global.u64 	%rd2, %rd11;
	mov.u32 	%r155, %tid.x;
	setp.ge.s32 	%p1, %r155, %r30;
	@%p1 bra 	$L__BB3_17;
	setp.lt.s32 	%p2, %r31, 1;
	@%p2 bra 	$L__BB3_17;
	and.b32  	%r2, %r31, 15;
	add.s32 	%r3, %r2, -1;
	and.b32  	%r4, %r31, 7;
	add.s32 	%r5, %r4, -1;
	and.b32  	%r6, %r31, 2147483632;
	and.b32  	%r7, %r31, 3;
	neg.s32 	%r8, %r6;
	shl.b32 	%r9, %r30, 4;
	cvta.to.global.u64 	%rd3, %rd9;
	mov.u32 	%r10, %ntid.x;
	mul.wide.s32 	%rd7, %r30, 4;
$L__BB3_3:
	setp.lt.u32 	%p3, %r31, 16;
	mul.wide.s32 	%rd12, %r155, 4;
	add.s64 	%rd4, %rd3, %rd12;
	mov.b32 	%r161, 0;
	mov.u32 	%r160, %r161;
	@%p3 bra 	$L__BB3_6;
	mov.b32 	%r160, 0;
	mov.u32 	%r156, %r155;
	mov.u32 	%r157, %r8;
$L__BB3_5:
	.pragma "nounroll";
	ld.global.u32 	%r34, [%rd4];
	add.s32 	%r35, %r34, %r160;
	mul.wide.s32 	%rd13, %r156, 4;
	add.s64 	%rd14, %rd2, %rd13;
	st.global.u32 	[%rd14], %r35;
	add.s64 	%rd15, %rd1, %rd13;
	ld.global.u32 	%r36, [%rd15];
	add.s32 	%r37, %r36, %r160;
	ld.global.u32 	%r38, [%rd4];
	add.s32 	%r39, %r38, %r37;
	mul.wide.s32 	%rd16, %r30, 4;
	add.s64 	%rd17, %rd14, %rd16;
	st.global.u32 	[%rd17], %r39;
	add.s64 	%rd18, %rd15, %rd16;
	ld.global.u32 	%r40, [%rd18];
	add.s32 	%r41, %r40, %r37;
	ld.global.u32 	%r42, [%rd4];
	add.s32 	%r43, %r42, %r41;
	add.s64 	%rd19, %rd17, %rd16;
	st.global.u32 	[%rd19], %r43;
	add.s64 	%rd20, %rd18, %rd16;
	ld.global.u32 	%r44, [%rd20];
	add.s32 	%r45, %r44, %r41;
	ld.global.u32 	%r46, [%rd4];
	add.s32 	%r47, %r46, %r45;
	add.s64 	%rd21, %rd19, %rd16;
	st.global.u32 	[%rd21], %r47;
	add.s64 	%rd22, %rd20, %rd16;
	ld.global.u32 	%r48, [%rd22];
	add.s32 	%r49, %r48, %r45;
	ld.global.u32 	%r50, [%rd4];
	add.s32 	%r51, %r50, %r49;
	add.s64 	%rd23, %rd21, %rd16;
	st.global.u32 	[%rd23], %r51;
	add.s64 	%rd24, %rd22, %rd16;
	ld.global.u32 	%r52, [%rd24];
	add.s32 	%r53, %r52, %r49;
	ld.global.u32 	%r54, [%rd4];
	add.s32 	%r55, %r54, %r53;
	add.s64 	%rd25, %rd23, %rd16;
	st.global.u32 	[%rd25], %r55;
	add.s64 	%rd26, %rd24, %rd16;
	ld.global.u32 	%r56, [%rd26];
	add.s32 	%r57, %r56, %r53;
	ld.global.u32 	%r58, [%rd4];
	add.s32 	%r59, %r58, %r57;
	add.s64 	%rd27, %rd25, %rd16;
	st.global.u32 	[%rd27], %r59;
	add.s64 	%rd28, %rd26, %rd16;
	ld.global.u32 	%r60, [%rd28];
	add.s32 	%r61, %r60, %r57;
	ld.global.u32 	%r62, [%rd4];
	add.s32 	%r63, %r62, %r61;
	add.s64 	%rd29, %rd27, %rd16;
	st.global.u32 	[%rd29], %r63;
	add.s64 	%rd30, %rd28, %rd16;
	ld.global.u32 	%r64, [%rd30];
	add.s32 	%r65, %r64, %r61;
	ld.global.u32 	%r66, [%rd4];
	add.s32 	%r67, %r66, %r65;
	add.s64 	%rd31, %rd29, %rd16;
	st.global.u32 	[%rd31], %r67;
	add.s64 	%rd32, %rd30, %rd16;
	ld.global.u32 	%r68, [%rd32];
	add.s32 	%r69, %r68, %r65;
	ld.global.u32 	%r70, [%rd4];
	add.s32 	%r71, %r70, %r69;
	add.s64 	%rd33, %rd31, %rd16;
	st.global.u32 	[%rd33], %r71;
	add.s64 	%rd34, %rd32, %rd16;
	ld.global.u32 	%r72, [%rd34];
	add.s32 	%r73, %r72, %r69;
	ld.global.u32 	%r74, [%rd4];
	add.s32 	%r75, %r74, %r73;
	add.s64 	%rd35, %rd33, %rd16;
	st.global.u32 	[%rd35], %r75;
	add.s64 	%rd36, %rd34, %rd16;
	ld.global.u32 	%r76, [%rd36];
	add.s32 	%r77, %r76, %r73;
	ld.global.u32 	%r78, [%rd4];
	add.s32 	%r79, %r78, %r77;
	add.s64 	%rd37, %rd35, %rd16;
	st.global.u32 	[%rd37], %r79;
	add.s64 	%rd38, %rd36, %rd16;
	ld.global.u32 	%r80, [%rd38];
	add.s32 	%r81, %r80, %r77;
	ld.global.u32 	%r82, [%rd4];
	add.s32 	%r83, %r82, %r81;
	add.s64 	%rd39, %rd37, %rd16;
	st.global.u32 	[%rd39], %r83;
	add.s64 	%rd40, %rd38, %rd16;
	ld.global.u32 	%r84, [%rd40];
	add.s32 	%r85, %r84, %r81;
	ld.global.u32 	%r86, [%rd4];
	add.s32 	%r87, %r86, %r85;
	add.s64 	%rd41, %rd39, %rd16;
	st.global.u32 	[%rd41], %r87;
	add.s64 	%rd42, %rd40, %rd16;
	ld.global.u32 	%r88, [%rd42];
	add.s32 	%r89, %r88, %r85;
	ld.global.u32 	%r90, [%rd4];
	add.s32 	%r91, %r90, %r89;
	add.s64 	%rd43, %rd41, %rd16;
	st.global.u32 	[%rd43], %r91;
	add.s64 	%rd44, %rd42, %rd16;
	ld.global.u32 	%r92, [%rd44];
	add.s32 	%r93, %r92, %r89;
	ld.global.u32 	%r94, [%rd4];
	add.s32 	%r95, %r94, %r93;
	add.s64 	%rd45, %rd43, %rd16;
	st.global.u32 	[%rd45], %r95;
	add.s64 	%rd46, %rd44, %rd16;
	ld.global.u32 	%r96, [%rd46];
	add.s32 	%r160, %r96, %r93;
	add.s32 	%r157, %r157, 16;
	add.s32 	%r156, %r156, %r9;
	setp.ne.s32 	%p4, %r157, 0;
	mov.u32 	%r161, %r6;
	@%p4 bra 	$L__BB3_5;
$L__BB3_6:
	setp.eq.s32 	%p5, %r2, 0;
	@%p5 bra 	$L__BB3_16;
	setp.lt.u32 	%p6, %r3, 7;
	@%p6 bra 	$L__BB3_9;
	ld.global.u32 	%r97, [%rd4];
	add.s32 	%r98, %r97, %r160;
	mad.lo.s32 	%r99, %r161, %r30, %r155;
	mul.wide.s32 	%rd47, %r99, 4;
	add.s64 	%rd48, %rd2, %rd47;
	st.global.u32 	[%rd48], %r98;
	add.s64 	%rd49, %rd1, %rd47;
	ld.global.u32 	%r100, [%rd49];
	add.s32 	%r101, %r100, %r160;
	ld.global.u32 	%r102, [%rd4];
	add.s32 	%r103, %r102, %r101;
	mul.wide.s32 	%rd50, %r30, 4;
	add.s64 	%rd51, %rd48, %rd50;
	st.global.u32 	[%rd51], %r103;
	add.s64 	%rd52, %rd49, %rd50;
	ld.global.u32 	%r104, [%rd52];
	add.s32 	%r105, %r104, %r101;
	ld.global.u32 	%r106, [%rd4];
	add.s32 	%r107, %r106, %r105;
	add.s64 	%rd53, %rd51, %rd50;
	st.global.u32 	[%rd53], %r107;
	add.s64 	%rd54, %rd52, %rd50;
	ld.global.u32 	%r108, [%rd54];
	add.s32 	%r109, %r108, %r105;
	ld.global.u32 	%r110, [%rd4];
	add.s32 	%r111, %r110, %r109;
	add.s64 	%rd55, %rd53, %rd50;
	st.global.u32 	[%rd55], %r111;
	add.s64 	%rd56, %rd54, %rd50;
	ld.global.u32 	%r112, [%rd56];
	add.s32 	%r113, %r112, %r109;
	ld.global.u32 	%r114, [%rd4];
	add.s32 	%r115, %r114, %r113;
	add.s64 	%rd57, %rd55, %rd50;
	st.global.u32 	[%rd57], %r115;
	add.s64 	%rd58, %rd56, %rd50;
	ld.global.u32 	%r116, [%rd58];
	add.s32 	%r117, %r116, %r113;
	ld.global.u32 	%r118, [%rd4];
	add.s32 	%r119, %r118, %r117;
	add.s64 	%rd59, %rd57, %rd50;
	st.global.u32 	[%rd59], %r119;
	add.s64 	%rd60, %rd58, %rd50;
	ld.global.u32 	%r120, [%rd60];
	add.s32 	%r121, %r120, %r117;
	ld.global.u32 	%r122, [%rd4];
	add.s32 	%r123, %r122, %r121;
	add.s64 	%rd61, %rd59, %rd50;
	st.global.u32 	[%rd61], %r123;
	add.s64 	%rd62, %rd60, %rd50;
	ld.global.u32 	%r124, [%rd62];
	add.s32 	%r125, %r124, %r121;
	ld.global.u32 	%r126, [%rd4];
	add.s32 	%r127, %r126, %r125;
	add.s64 	%rd63, %rd61, %rd50;
	st.global.u32 	[%rd63], %r127;
	add.s64 	%rd64, %rd62, %rd50;
	ld.global.u32 	%r128, [%rd64];
	add.s32 	%r160, %r128, %r125;
	add.s32 	%r161, %r161, 8;
$L__BB3_9:
	setp.eq.s32 	%p7, %r4, 0;
	@%p7 bra 	$L__BB3_16;
	setp.lt.u32 	%p8, %r5, 3;
	@%p8 bra 	$L__BB3_12;
	ld.global.u32 	%r129, [%rd4];
	add.s32 	%r130, %r129, %r160;
	mad.lo.s32 	%r131, %r161, %r30, %r155;
	mul.wide.s32 	%rd65, %r131, 4;
	add.s64 	%rd66, %rd2, %rd65;
	st.global.u32 	[%rd66], %r130;
	add.s64 	%rd67, %rd1, %rd65;
	ld.global.u32 	%r132, [%rd67];
	add.s32 	%r133, %r132, %r160;
	ld.global.u32 	%r134, [%rd4];
	add.s32 	%r135, %r134, %r133;
	add.s64 	%rd69, %rd66, %rd7;
	st.global.u32 	[%rd69], %r135;
	add.s64 	%rd70, %rd67, %rd7;
	ld.global.u32 	%r136, [%rd70];
	add.s32 	%r137, %r136, %r133;
	ld.global.u32 	%r138, [%rd4];
	add.s32 	%r139, %r138, %r137;
	add.s64 	%rd71, %rd69, %rd7;
	st.global.u32 	[%rd71], %r139;
	add.s64 	%rd72, %rd70, %rd7;
	ld.global.u32 	%r140, [%rd72];
	add.s32 	%r141, %r140, %r137;
	ld.global.u32 	%r142, [%rd4];
	add.s32 	%r143, %r142, %r141;
	add.s64 	%rd73, %rd71, %rd7;
	st.global.u32 	[%rd73], %r143;
	add.s64 	%rd74, %rd72, %rd7;
	ld.global.u32 	%r144, [%rd74];
	add.s32 	%r160, %r144, %r141;
	add.s32 	%r161, %r161, 4;
$L__BB3_12:
	setp.eq.s32 	%p9, %r7, 0;
	@%p9 bra 	$L__BB3_16;
	setp.eq.s32 	%p10, %r7, 1;
	ld.global.u32 	%r145, [%rd4];
	add.s32 	%r146, %r145, %r160;
	mad.lo.s32 	%r147, %r161, %r30, %r155;
	cvt.s64.s32 	%rd5, %r147;
	mul.wide.s32 	%rd75, %r147, 4;
	add.s64 	%rd6, %rd2, %rd75;
	st.global.u32 	[%rd6], %r146;
	@%p10 bra 	$L__BB3_16;
	shl.b64 	%rd76, %rd5, 2;
	add.s64 	%rd77, %rd1, %rd76;
	ld.global.u32 	%r148, [%rd77];
	add.s32 	%r149, %r148, %r160;
	setp.eq.s32 	%p11, %r7, 2;
	ld.global.u32 	%r150, [%rd4];
	add.s32 	%r151, %r150, %r149;
	add.s64 	%rd8, %rd6, %rd7;
	st.global.u32 	[%rd8], %r151;
	add.s64 	%rd78, %rd77, %rd7;
	ld.global.u32 	%r152, [%rd78];
	add.s32 	%r28, %r152, %r149;
	@%p11 bra 	$L__BB3_16;
	ld.global.u32 	%r153, [%rd4];
	add.s32 	%r154, %r153, %r28;
	add.s64 	%rd79, %rd8, %rd7;
	st.global.u32 	[%rd79], %r154;
$L__BB3_16:
	add.s32 	%r155, %r155, %r10;
	setp.lt.s32 	%p12, %r155, %r30;
	@%p12 bra 	$L__BB3_3;
$L__BB3_17:
	bar.sync 	0;
	ret;

}
	// .globl	_Z15PartitionKernelPjS_Piiiijjj
.visible .entry _Z15PartitionKernelPjS_Piiiijjj(
	.param .u64 .ptr .align 1 _Z15PartitionKernelPjS_Piiiijjj_param_0,
	.param .u64 .ptr .align 1 _Z15PartitionKernelPjS_Piiiijjj_param_1,
	.param .u64 .ptr .align 1 _Z15PartitionKernelPjS_Piiiijjj_param_2,
	.param .u32 _Z15PartitionKernelPjS_Piiiijjj_param_3,
	.param .u32 _Z15PartitionKernelPjS_Piiiijjj_param_4,
	.param .u32 _Z15PartitionKernelPjS_Piiiijjj_param_5,
	.param .u32 _Z15PartitionKernelPjS_Piiiijjj_param_6,
	.param .u32 _Z15PartitionKernelPjS_Piiiijjj_param_7,
	.param .u32 _Z15PartitionKernelPjS_Piiiijjj_param_8
)
{
	.reg .pred 	%p<8>;
	.reg .b32 	%r<30>;
	.reg .b64 	%rd<13>;

	ld.param.u64 	%rd5, [_Z15PartitionKernelPjS_Piiiijjj_param_0];
	ld.param.u64 	%rd6, [_Z15PartitionKernelPjS_Piiiijjj_param_1];
	ld.param.u64 	%rd7, [_Z15PartitionKernelPjS_Piiiijjj_param_2];
	ld.param.u32 	%r21, [_Z15PartitionKernelPjS_Piiiijjj_param_3];
	ld.param.u32 	%r16, [_Z15PartitionKernelPjS_Piiiijjj_param_4];
	ld.param.u32 	%r17, [_Z15PartitionKernelPjS_Piiiijjj_param_5];
	ld.param.u32 	%r18, [_Z15PartitionKernelPjS_Piiiijjj_param_6];
	ld.param.u32 	%r19, [_Z15PartitionKernelPjS_Piiiijjj_param_7];
	ld.param.u32 	%r20, [_Z15PartitionKernelPjS_Piiiijjj_param_8];
	mov.u32 	%r28, %tid.x;
	mov.u32 	%r2, %ctaid.x;
	mul.lo.s32 	%r3, %r16, %r2;
	setp.ge.s32 	%p1, %r28, %r16;
	add.s32 	%r27, %r28, %r3;
	setp.ge.s32 	%p2, %r27, %r21;
	or.pred  	%p3, %p1, %p2;
	@%p3 bra 	$L__BB4_5;
	add.s32 	%r5, %r17, -1;
	mul.lo.s32 	%r6, %r17, %r2;
	mov.u32 	%r7, %ntid.x;
	cvta.to.global.u64 	%rd1, %rd6;
	cvta.to.global.u64 	%rd2, %rd7;
	cvta.to.global.u64 	%rd3, %rd5;
$L__BB4_2:
	mul.wide.s32 	%rd8, %r27, 4;
	add.s64 	%rd4, %rd1, %rd8;
	ld.global.u32 	%r10, [%rd4];
	setp.ge.u32 	%p4, %r10, %r19;
	mov.u32 	%r29, %r5;
	@%p4 bra 	$L__BB4_4;
	sub.s32 	%r23, %r10, %r18;
	div.u32 	%r29, %r23, %r20;
$L__BB4_4:
	add.s32 	%r24, %r29, %r6;
	mul.wide.s32 	%rd9, %r24, 4;
	add.s64 	%rd10, %rd2, %rd9;
	atom.global.add.u32 	%r25, [%rd10], 1;
	ld.global.u32 	%r26, [%rd4];
	mul.wide.s32 	%rd11, %r25, 4;
	add.s64 	%rd12, %rd3, %rd11;
	st.global.u32 	[%rd12], %r26;
	add.s32 	%r28, %r28, %r7;
	setp.lt.s32 	%p5, %r28, %r16;
	add.s32 	%r27, %r28, %r3;
	setp.lt.s32 	%p6, %r27, %r21;
	and.pred  	%p7, %p5, %p6;
	@%p7 bra 	$L__BB4_2;
$L__BB4_5:
	bar.sync 	0;
	ret;

}
	// .globl	_ZN3cub18CUB_300001_SM_10006detail11EmptyKernelIvEEvv
.visible .entry _ZN3cub18CUB_300001_SM_10006detail11EmptyKernelIvEEvv()
{


	ret;

}


// ===== COMPILED SASS (sm_100) =====

	.target	sm_100

	.elftype	@"ET_EXEC"


//--------------------- .note.nv.tkinfo           --------------------------
	.section	.note.nv.tkinfo,"",@"SHT_NOTE"
	.sectionflags	@"SHF_NOTE_NV_TKINFO"
	.tkinfo
        /*0018*/ 	.word	0x00000002
        /*0030*/ 	.string	""
        /*0030*/ 	.string	"ptxas"
        /*0030*/ 	.string	"Cuda compilation tools, release 13.0, V13.0.88"
        /*0030*/ 	.string	"Build cuda_13.0.r13.0/compiler.36424714_0"
        /*0030*/ 	.string	"-arch sm_100 -m 64 "



//--------------------- .note.nv.cuinfo           --------------------------
	.section	.note.nv.cuinfo,"",@"SHT_NOTE"
	.sectionflags	@"SHF_NOTE_NV_CUINFO"
        /*0018*/ 	.short	0x0002
        /*001a*/ 	.short	0x0064
        /*001c*/ 	.short	0x0082
	.zero		2


//--------------------- .nv.info                  --------------------------
	.section	.nv.info,"",@"SHT_CUDA_INFO"
	.align	4


	//----- nvinfo : EIATTR_REGCOUNT
	.align		4
        /*0000*/ 	.byte	0x04, 0x2f
        /*0002*/ 	.short	(.L_48 - .L_47)
	.align		4
.L_47:
        /*0004*/ 	.word	index@(_Z14bitonicSortGPUPjiijj)
        /*0008*/ 	.word	0x00000024


	//----- nvinfo : EIATTR_FRAME_SIZE
	.align		4
.L_48:
        /*000c*/ 	.byte	0x04, 0x11
        /*000e*/ 	.short	(.L_50 - .L_49)
	.align		4
.L_49:
        /*0010*/ 	.word	index@(_Z14bitonicSortGPUPjiijj)
        /*0014*/ 	.word	0x00000020


	//----- nvinfo : EIATTR_REGCOUNT
	.align		4
.L_50:
        /*0018*/ 	.byte	0x04, 0x2f
        /*001a*/ 	.short	(.L_52 - .L_51)
	.align		4
.L_51:
        /*001c*/ 	.word	index@(_Z18calculateHistogramPKjPiS1_iiijjj)
        /*0020*/ 	.word	0x00000020


	//----- nvinfo : EIATTR_FRAME_SIZE
	.align		4
.L_52:
        /*0024*/ 	.byte	0x04, 0x11
        /*0026*/ 	.short	(.L_54 - .L_53)
	.align		4
.L_53:
        /*0028*/ 	.word	index@(_Z18calculateHistogramPKjPiS1_iiijjj)
        /*002c*/ 	.word	0x00000000


	//----- nvinfo : EIATTR_REGCOUNT
	.align		4
.L_54:
        /*0030*/ 	.byte	0x04, 0x2f
        /*0032*/ 	.short	(.L_56 - .L_55)
	.align		4
.L_55:
        /*0034*/ 	.word	index@(_Z23calculateHorizontalScanPiS_i)
        /*0038*/ 	.word	0x00000020


	//----- nvinfo : EIATTR_FRAME_SIZE
	.align		4
.L_56:
        /*003c*/ 	.byte	0x04, 0x11
        /*003e*/ 	.short	(.L_58 - .L_57)
	.align		4
.L_57:
        /*0040*/ 	.word	index@(_Z23calculateHorizontalScanPiS_i)
        /*0044*/ 	.word	0x00000000


	//----- nvinfo : EIATTR_REGCOUNT
	.align		4
.L_58:
        /*0048*/ 	.byte	0x04, 0x2f
        /*004a*/ 	.short	(.L_60 - .L_59)
	.align		4
.L_59:
        /*004c*/ 	.word	index@(_Z21calculateVerticalScanPiS_S_ii)
        /*0050*/ 	.word	0x0000001e


	//----- nvinfo : EIATTR_FRAME_SIZE
	.align		4
.L_60:
        /*0054*/ 	.byte	0x04, 0x11
        /*0056*/ 	.short	(.L_62 - .L_61)
	.align		4
.L_61:
        /*0058*/ 	.word	index@(_Z21calculateVerticalScanPiS_S_ii)
        /*005c*/ 	.word	0x00000000


	//----- nvinfo : EIATTR_REGCOUNT
	.align		4
.L_62:
        /*0060*/ 	.byte	0x04, 0x2f
        /*0062*/ 	.short	(.L_64 - .L_63)
	.align		4
.L_63:
        /*0064*/ 	.word	index@(_Z15PartitionKernelPjS_Piiiijjj)
        /*0068*/ 	.word	0x0000001a


	//----- nvinfo : EIATTR_FRAME_SIZE
	.align		4
.L_64:
        /*006c*/ 	.byte	0x04, 0x11
        /*006e*/ 	.short	(.L_66 - .L_65)
	.align		4
.L_65:
        /*0070*/ 	.word	index@(_Z15PartitionKernelPjS_Piiiijjj)
        /*0074*/ 	.word	0x00000000


	//----- nvinfo : EIATTR_REGCOUNT
	.align		4
.L_66:
        /*0078*/ 	.byte	0x04, 0x2f
        /*007a*/ 	.short	(.L_68 - .L_67)
	.align		4
.L_67:
        /*007c*/ 	.word	index@(_ZN3cub18CUB_300001_SM_10006detail11EmptyKernelIvEEvv)
        /*0080*/ 	.word	0x00000004


	//----- nvinfo : EIATTR_FRAME_SIZE
	.align		4
.L_68:
        /*0084*/ 	.byte	0x04, 0x11
        /*0086*/ 	.short	(.L_70 - .L_69)
	.align		4
.L_69:
        /*0088*/ 	.word	index@(_ZN3cub18CUB_300001_SM_10006detail11EmptyKernelIvEEvv)
        /*008c*/ 	.word	0x00000000


	//----- nvinfo : EIATTR_MIN_STACK_SIZE
	.align		4
.L_70:
        /*0090*/ 	.byte	0x04, 0x12
        /*0092*/ 	.short	(.L_72 - .L_71)
	.align		4
.L_71:
        /*0094*/ 	.word	index@(_ZN3cub18CUB_300001_SM_10006detail11EmptyKernelIvEEvv)
        /*0098*/ 	.word	0x00000000


	//----- nvinfo : EIATTR_MIN_STACK_SIZE
	.align		4
.L_72:
        /*009c*/ 	.byte	0x04, 0x12
        /*009e*/ 	.short	(.L_74 - .L_73)
	.align		4
.L_73:
        /*00a0*/ 	.word	index@(_Z15PartitionKernelPjS_Piiiijjj)
        /*00a4*/ 	.word	0x00000000


	//----- nvinfo : EIATTR_MIN_STACK_SIZE
	.align		4
.L_74:
        /*00a8*/ 	.byte	0x04, 0x12
        /*00aa*/ 	.short	(.L_76 - .L_75)
	.align		4
.L_75:
        /*00ac*/ 	.word	index@(_Z21calculateVerticalScanPiS_S_ii)
        /*00b0*/ 	.word	0x00000000


	//----- nvinfo : EIATTR_MIN_STACK_SIZE
	.align		4
.L_76:
        /*00b4*/ 	.byte	0x04, 0x12
        /*00b6*/ 	.short	(.L_78 - .L_77)
	.align		4
.L_77:
        /*00b8*/ 	.word	index@(_Z23calculateHorizontalScanPiS_i)
        /*00bc*/ 	.word	0x00000000


	//----- nvinfo : EIATTR_MIN_STACK_SIZE
	.align		4
.L_78:
        /*00c0*/ 	.byte	0x04, 0x12
        /*00c2*/ 	.short	(.L_80 - .L_79)
	.align		4
.L_79:
        /*00c4*/ 	.word	index@(_Z18calculateHistogramPKjPiS1_iiijjj)
        /*00c8*/ 	.word	0x00000000


	//----- nvinfo : EIATTR_MIN_STACK_SIZE
	.align		4
.L_80:
        /*00cc*/ 	.byte	0x04, 0x12
        /*00ce*/ 	.short	(.L_82 - .L_81)
	.align		4
.L_81:
        /*00d0*/ 	.word	index@(_Z14bitonicSortGPUPjiijj)
        /*00d4*/ 	.word	0x00000020
.L_82:


//--------------------- .nv.compat                --------------------------
	.section	.nv.compat,"",@"SHT_CUDA_COMPAT_INFO"
	.align	4
        /*0000*/ 	.byte	0x02, 0x09, 0x00, 0x00, 0x02, 0x02, 0x01, 0x00, 0x02, 0x05, 0x05, 0x00, 0x03, 0x07, 0x01, 0x01
        /*0010*/ 	.byte	0x02, 0x03, 0x00, 0x00, 0x02, 0x06, 0x01, 0x00, 0x04, 0x0b, 0x08, 0x00, 0x09, 0x00, 0x00, 0x00
        /*0020*/ 	.byte	0x00, 0x00, 0x00, 0x00


//--------------------- .nv.info._ZN3cub18CUB_300001_SM_10006detail11EmptyKernelIvEEvv --------------------------
	.section	.nv.info._ZN3cub18CUB_300001_SM_10006detail11EmptyKernelIvEEvv,"",@"SHT_CUDA_INFO"
	.sectionflags	@""
	.align	4


	//----- nvinfo : EIATTR_CUDA_API_VERSION
	.align		4
        /*0000*/ 	.byte	0x04, 0x37
        /*0002*/ 	.short	(.L_84 - .L_83)
.L_83:
        /*0004*/ 	.word	0x00000082


	//----- nvinfo : EIATTR_SPARSE_MMA_MASK
	.align		4
.L_84:
        /*0008*/ 	.byte	0x03, 0x50
        /*000a*/ 	.short	0x0000


	//----- nvinfo : EIATTR_MAXREG_COUNT
	.align		4
        /*000c*/ 	.byte	0x03, 0x1b
        /*000e*/ 	.short	0x00ff


	//----- nvinfo : EIATTR_MERCURY_ISA_VERSION
	.align		4
        /*0010*/ 	.byte	0x03, 0x5f
        /*0012*/ 	.short	0x0101


	//----- nvinfo : EIATTR_VRC_CTA_INIT_COUNT
	.align		4
        /*0014*/ 	.byte	0x02, 0x4a
	.zero		1
	.zero		1


	//----- nvinfo : EIATTR_EXIT_INSTR_OFFSETS
	.align		4
        /*0018*/ 	.byte	0x04, 0x1c
        /*001a*/ 	.short	(.L_86 - .L_85)


	//   ....[0]....
.L_85:
        /*001c*/ 	.word	0x00000010


	//----- nvinfo : EIATTR_SW_WAR
	.align		4
.L_86:
        /*0020*/ 	.byte	0x04, 0x36
        /*0022*/ 	.short	(.L_88 - .L_87)
.L_87:
        /*0024*/ 	.word	0x00000008
.L_88:


//--------------------- .nv.info._Z15PartitionKernelPjS_Piiiijjj --------------------------
	.section	.nv.info._Z15PartitionKernelPjS_Piiiijjj,"",@"SHT_CUDA_INFO"
	.sectionflags	@""
	.align	4


	//----- nvinfo : EIATTR_CUDA_API_VERSION
	.align		4
        /*0000*/ 	.byte	0x04, 0x37
        /*0002*/ 	.short	(.L_90 - .L_89)
.L_89:
        /*0004*/ 	.word	0x00000082


	//----- nvinfo : EIATTR_KPARAM_INFO
	.align		4
.L_90:
        /*0008*/ 	.byte	0x04, 0x17
        /*000a*/ 	.short	(.L_92 - .L_91)
.L_91:
        /*000c*/ 	.word	0x00000000
        /*0010*/ 	.short	0x0008
        /*0012*/ 	.short	0x002c
        /*0014*/ 	.byte	0x00, 0xf0, 0x11, 0x00


	//----- nvinfo : EIATTR_KPARAM_INFO
	.align		4
.L_92:
        /*0018*/ 	.byte	0x04, 0x17
        /*001a*/ 	.short	(.L_94 - .L_93)
.L_93:
        /*001c*/ 	.word	0x00000000
        /*0020*/ 	.short	0x0007
        /*0022*/ 	.short	0x0028
        /*0024*/ 	.byte	0x00, 0xf0, 0x11, 0x00


	//----- nvinfo : EIATTR_KPARAM_INFO
	.align		4
.L_94:
        /*0028*/ 	.byte	0x04, 0x17
        /*002a*/ 	.short	(.L_96 - .L_95)
.L_95:
        /*002c*/ 	.word	0x00000000
        /*0030*/ 	.short	0x0006
        /*0032*/ 	.short	0x0024
        /*0034*/ 	.byte	0x00, 0xf0, 0x11, 0x00


	//----- nvinfo : EIATTR_KPARAM_INFO
	.align		4
.L_96:
        /*0038*/ 	.byte	0x04, 0x17
        /*003a*/ 	.short	(.L_98 - .L_97)
.L_97:
        /*003c*/ 	.word	0x00000000
        /*0040*/ 	.short	0x0005
        /*0042*/ 	.short	0x0020
        /*0044*/ 	.byte	0x00, 0xf0, 0x11, 0x00


	//----- nvinfo : EIATTR_KPARAM_INFO
	.align		4
.L_98:
        /*0048*/ 	.byte	0x04, 0x17
        /*004a*/ 	.short	(.L_100 - .L_99)
.L_99:
        /*004c*/ 	.word	0x00000000
        /*0050*/ 	.short	0x0004
        /*0052*/ 	.short	0x001c
        /*0054*/ 	.byte	0x00, 0xf0, 0x11, 0x00


	//----- nvinfo : EIATTR_KPARAM_INFO
	.align		4
.L_100:
        /*0058*/ 	.byte	0x04, 0x17
        /*005a*/ 	.short	(.L_102 - .L_101)
.L_101:
        /*005c*/ 	.word	0x00000000
        /*0060*/ 	.short	0x0003
        /*0062*/ 	.short	0x0018
        /*0064*/ 	.byte	0x00, 0xf0, 0x11, 0x00


	//----- nvinfo : EIATTR_KPARAM_INFO
	.align		4
.L_102:
        /*0068*/ 	.byte	0x04, 0x17
        /*006a*/ 	.short	(.L_104 - .L_103)
.L_103:
        /*006c*/ 	.word	0x00000000
        /*0070*/ 	.short	0x0002
        /*0072*/ 	.short	0x0010
        /*0074*/ 	.byte	0x00, 0xf5, 0x21, 0x00


	//----- nvinfo : EIATTR_KPARAM_INFO
	.align		4
.L_104:
        /*0078*/ 	.byte	0x04, 0x17
        /*007a*/ 	.short	(.L_106 - .L_105)
.L_105:
        /*007c*/ 	.word	0x00000000
        /*0080*/ 	.short	0x0001
        /*0082*/ 	.short	0x0008
        /*0084*/ 	.byte	0x00, 0xf5, 0x21, 0x00


	//----- nvinfo : EIATTR_KPARAM_INFO
	.align		4
.L_106:
        /*0088*/ 	.byte	0x04, 0x17
        /*008a*/ 	.short	(.L_108 - .L_107)
.L_107:
        /*008c*/ 	.word	0x00000000
        /*0090*/ 	.short	0x0000
        /*0092*/ 	.short	0x0000
        /*0094*/ 	.byte	0x00, 0xf5, 0x21, 0x00


	//----- nvinfo : EIATTR_SPARSE_MMA_MASK
	.align		4
.L_108:
        /*0098*/ 	.byte	0x03, 0x50
        /*009a*/ 	.short	0x0000


	//----- nvinfo : EIATTR_MAXREG_COUNT
	.align		4
        /*009c*/ 	.byte	0x03, 0x1b
        /*009e*/ 	.short	0x00ff


	//----- nvinfo : EIATTR_NUM_BARRIERS
	.align		4
        /*00a0*/ 	.byte	0x02, 0x4c
        /*00a2*/ 	.byte	0x01
	.zero		1


	//----- nvinfo : EIATTR_MERCURY_ISA_VERSION
	.align		4
        /*00a4*/ 	.byte	0x03, 0x5f
        /*00a6*/ 	.short	0x0101


	//----- nvinfo : EIATTR_VRC_CTA_INIT_COUNT
	.align		4
        /*00a8*/ 	.byte	0x02, 0x4a
	.zero		1
	.zero		1


	//----- nvinfo : EIATTR_EXIT_INSTR_OFFSETS
	.align		4
        /*00ac*/ 	.byte	0x04, 0x1c
        /*00ae*/ 	.short	(.L_110 - .L_109)


	//   ....[0]....
.L_109:
        /*00b0*/ 	.word	0x00000430


	//----- nvinfo : EIATTR_CRS_STACK_SIZE
	.align		4
.L_110:
        /*00b4*/ 	.byte	0x04, 0x1e
        /*00b6*/ 	.short	(.L_112 - .L_111)
.L_111:
        /*00b8*/ 	.word	0x00000000


	//----- nvinfo : EIATTR_CBANK_PARAM_SIZE
	.align		4
.L_112:
        /*00bc*/ 	.byte	0x03, 0x19
        /*00be*/ 	.short	0x0030


	//----- nvinfo : EIATTR_PARAM_CBANK
	.align		4
        /*00c0*/ 	.byte	0x04, 0x0a
        /*00c2*/ 	.short	(.L_114 - .L_113)
	.align		4
.L_113:
        /*00c4*/ 	.word	index@(.nv.constant0._Z15PartitionKernelPjS_Piiiijjj)
        /*00c8*/ 	.short	0x0380
        /*00ca*/ 	.short	0x0030


	//----- nvinfo : EIATTR_SW_WAR
	.align		4
.L_114:
        /*00cc*/ 	.byte	0x04, 0x36
        /*00ce*/ 	.short	(.L_116 - .L_115)
.L_115:
        /*00d0*/ 	.word	0x00000008
.L_116:


//--------------------- .nv.info._Z21calculateVerticalScanPiS_S_ii --------------------------
	.section	.nv.info._Z21calculateVerticalScanPiS_S_ii,"",@"SHT_CUDA_INFO"
	.sectionflags	@""
	.align	4


	//----- nvinfo : EIATTR_CUDA_API_VERSION
	.align		4
        /*0000*/ 	.byte	0x04, 0x37
        /*0002*/ 	.short	(.L_118 - .L_117)
.L_117:
        /*0004*/ 	.word	0x00000082


	//----- nvinfo : EIATTR_KPARAM_INFO
	.align		4
.L_118:
        /*0008*/ 	.byte	0x04, 0x17
        /*000a*/ 	.short	(.L_120 - .L_119)
.L_119:
        /*000c*/ 	.word	0x00000000
        /*0010*/ 	.short	0x0004
        /*0012*/ 	.short	0x001c
        /*0014*/ 	.byte	0x00, 0xf0, 0x11, 0x00


	//----- nvinfo : EIATTR_KPARAM_INFO
	.align		4
.L_120:
        /*0018*/ 	.byte	0x04, 0x17
        /*001a*/ 	.short	(.L_122 - .L_121)
.L_121:
        /*001c*/ 	.word	0x00000000
        /*0020*/ 	.short	0x0003
        /*0022*/ 	.short	0x0018
        /*0024*/ 	.byte	0x00, 0xf0, 0x11, 0x00


	//----- nvinfo : EIATTR_KPARAM_INFO
	.align		4
.L_122:
        /*0028*/ 	.byte	0x04, 0x17
        /*002a*/ 	.short	(.L_124 - .L_123)
.L_123:
        /*002c*/ 	.word	0x00000000
        /*0030*/ 	.short	0x0002
        /*0032*/ 	.short	0x0010
        /*0034*/ 	.byte	0x00, 0xf5, 0x21, 0x00


	//----- nvinfo : EIATTR_KPARAM_INFO
	.align		4
.L_124:
        /*0038*/ 	.byte	0x04, 0x17
        /*003a*/ 	.short	(.L_126 - .L_125)
.L_125:
        /*003c*/ 	.word	0x00000000
        /*0040*/ 	.short	0x0001
        /*0042*/ 	.short	0x0008
        /*0044*/ 	.byte	0x00, 0xf5, 0x21, 0x00


	//----- nvinfo : EIATTR_KPARAM_INFO
	.align		4
.L_126:
        /*0048*/ 	.byte	0x04, 0x17
        /*004a*/ 	.short	(.L_128 - .L_127)
.L_127:
        /*004c*/ 	.word	0x00000000
        /*0050*/ 	.short	0x0000
        /*0052*/ 	.short	0x0000
        /*0054*/ 	.byte	0x00, 0xf5, 0x21, 0x00


	//----- nvinfo : EIATTR_SPARSE_MMA_MASK
	.align		4
.L_128:
        /*0058*/ 	.byte	0x03, 0x50
        /*005a*/ 	.short	0x0000


	//----- nvinfo : EIATTR_MAXREG_COUNT
	.align		4
        /*005c*/ 	.byte	0x03, 0x1b
        /*005e*/ 	.short	0x00ff


	//----- nvinfo : EIATTR_NUM_BARRIERS
	.align		4
        /*0060*/ 	.byte	0x02, 0x4c
        /*0062*/ 	.byte	0x01
	.zero		1


	//----- nvinfo : EIATTR_MERCURY_ISA_VERSION
	.align		4
        /*0064*/ 	.byte	0x03, 0x5f
        /*0066*/ 	.short	0x0101


	//----- nvinfo : EIATTR_VRC_CTA_INIT_COUNT
	.align		4
        /*0068*/ 	.byte	0x02, 0x4a
	.zero		1
	.zero		1


	//----- nvinfo : EIATTR_EXIT_INSTR_OFFSETS
	.align		4
        /*006c*/ 	.byte	0x04, 0x1c
        /*006e*/ 	.short	(.L_130 - .L_129)


	//   ....[0]....
.L_129:
        /*0070*/ 	.word	0x00001380


	//----- nvinfo : EIATTR_CRS_STACK_SIZE
	.align		4
.L_130:
        /*0074*/ 	.byte	0x04, 0x1e
        /*0076*/ 	.short	(.L_132 - .L_131)
.L_131:
        /*0078*/ 	.word	0x00000000


	//----- nvinfo : EIATTR_CBANK_PARAM_SIZE
	.align		4
.L_132:
        /*007c*/ 	.byte	0x03, 0x19
        /*007e*/ 	.short	0x0020


	//----- nvinfo : EIATTR_PARAM_CBANK
	.align		4
        /*0080*/ 	.byte	0x04, 0x0a
        /*0082*/ 	.short	(.L_134 - .L_133)
	.align		4
.L_133:
        /*0084*/ 	.word	index@(.nv.constant0._Z21calculateVerticalScanPiS_S_ii)
        /*0088*/ 	.short	0x0380
        /*008a*/ 	.short	0x0020


	//----- nvinfo : EIATTR_SW_WAR
	.align		4
.L_134:
        /*008c*/ 	.byte	0x04, 0x36
        /*008e*/ 	.short	(.L_136 - .L_135)
.L_135:
        /*0090*/ 	.word	0x00000008
.L_136:


//--------------------- .nv.info._Z23calculateHorizontalScanPiS_i --------------------------
	.section	.nv.info._Z23calculateHorizontalScanPiS_i,"",@"SHT_CUDA_INFO"
	.sectionflags	@""
	.align	4


	//----- nvinfo : EIATTR_CUDA_API_VERSION
	.align		4
        /*0000*/ 	.byte	0x04, 0x37
        /*0002*/ 	.short	(.L_138 - .L_137)
.L_137:
        /*0004*/ 	.word	0x00000082


	//----- nvinfo : EIATTR_KPARAM_INFO
	.align		4
.L_138:
        /*0008*/ 	.byte	0x04, 0x17
        /*000a*/ 	.short	(.L_140 - .L_139)
.L_139:
        /*000c*/ 	.word	0x00000000
        /*0010*/ 	.short	0x0002
        /*0012*/ 	.short	0x0010
        /*0014*/ 	.byte	0x00, 0xf0, 0x11, 0x00


	//----- nvinfo : EIATTR_KPARAM_INFO
	.align		4
.L_140:
        /*0018*/ 	.byte	0x04, 0x17
        /*001a*/ 	.short	(.L_142 - .L_141)
.L_141:
        /*001c*/ 	.word	0x00000000
        /*0020*/ 	.short	0x0001
        /*0022*/ 	.short	0x0008
        /*0024*/ 	.byte	0x00, 0xf5, 0x21, 0x00


	//----- nvinfo : EIATTR_KPARAM_INFO
	.align		4
.L_142:
        /*0028*/ 	.byte	0x04, 0x17
        /*002a*/ 	.short	(.L_144 - .L_143)
.L_143:
        /*002c*/ 	.word	0x00000000
        /*0030*/ 	.short	0x0000
        /*0032*/ 	.short	0x0000
        /*0034*/ 	.byte	0x00, 0xf5, 0x21, 0x00


	//----- nvinfo : EIATTR_SPARSE_MMA_MASK
	.align		4
.L_144:
        /*0038*/ 	.byte	0x03, 0x50
        /*003a*/ 	.short	0x0000


	//----- nvinfo : EIATTR_MAXREG_COUNT
	.align		4
        /*003c*/ 	.byte	0x03, 0x1b
        /*003e*/ 	.short	0x00ff


	//----- nvinfo : EIATTR_NUM_BARRIERS
	.align		4
        /*0040*/ 	.byte	0x02, 0x4c
        /*0042*/ 	.byte	0x01
	.zero		1


	//----- nvinfo : EIATTR_MERCURY_ISA_VERSION
	.align		4
        /*0044*/ 	.byte	0x03, 0x5f
        /*0046*/ 	.short	0x0101


	//----- nvinfo : EIATTR_VRC_CTA_INIT_COUNT
	.align		4
        /*0048*/ 	.byte	0x02, 0x4a
	.zero		1
	.zero		1


	//----- nvinfo : EIATTR_EXIT_INSTR_OFFSETS
	.align		4
        /*004c*/ 	.byte	0x04, 0x1c
        /*004e*/ 	.short	(.L_146 - .L_145)


	//   ....[0]....
.L_145:
        /*0050*/ 	.word	0x00000e00


	//----- nvinfo : EIATTR_CRS_STACK_SIZE
	.align		4
.L_146:
        /*0054*/ 	.byte	0x04, 0x1e
        /*0056*/ 	.short	(.L_148 - .L_147)
.L_147:
        /*0058*/ 	.word	0x00000000


	//----- nvinfo : EIATTR_CBANK_PARAM_SIZE
	.align		4
.L_148:
        /*005c*/ 	.byte	0x03, 0x19
        /*005e*/ 	.short	0x0014


	//----- nvinfo : EIATTR_PARAM_CBANK
	.align		4
        /*0060*/ 	.byte	0x04, 0x0a
        /*0062*/ 	.short	(.L_150 - .L_149)
	.align		4
.L_149:
        /*0064*/ 	.word	index@(.nv.constant0._Z23calculateHorizontalScanPiS_i)
        /*0068*/ 	.short	0x0380
        /*006a*/ 	.short	0x0014


	//----- nvinfo : EIATTR_SW_WAR
	.align		4
.L_150:
        /*006c*/ 	.byte	0x04, 0x36
        /*006e*/ 	.short	(.L_152 - .L_151)
.L_151:
        /*0070*/ 	.word	0x00000008
.L_152:


//--------------------- .nv.info._Z18calculateHistogramPKjPiS1_iiijjj --------------------------
	.section	.nv.info._Z18calculateHistogramPKjPiS1_iiijjj,"",@"SHT_CUDA_INFO"
	.sectionflags	@""
	.align	4


	//----- nvinfo : EIATTR_CUDA_API_VERSION
	.align		4
        /*0000*/ 	.byte	0x04, 0x37
        /*0002*/ 	.short	(.L_154 - .L_153)
.L_153:
        /*0004*/ 	.word	0x00000082


	//----- nvinfo : EIATTR_KPARAM_INFO
	.align		4
.L_154:
        /*0008*/ 	.byte	0x04, 0x17
        /*000a*/ 	.short	(.L_156 - .L_155)
.L_155:
        /*000c*/ 	.word	0x00000000
        /*0010*/ 	.short	0x0008
        /*0012*/ 	.short	0x002c
        /*0014*/ 	.byte	0x00, 0xf0, 0x11, 0x00


	//----- nvinfo : EIATTR_KPARAM_INFO
	.align		4
.L_156:
        /*0018*/ 	.byte	0x04, 0x17
        /*001a*/ 	.short	(.L_158 - .L_157)
.L_157:
        /*001c*/ 	.word	0x00000000
        /*0020*/ 	.short	0x0007
        /*0022*/ 	.short	0x0028
        /*0024*/ 	.byte	0x00, 0xf0, 0x11, 0x00


	//----- nvinfo : EIATTR_KPARAM_INFO
	.align		4
.L_158:
        /*0028*/ 	.byte	0x04, 0x17
        /*002a*/ 	.short	(.L_160 - .L_159)
.L_159:
        /*002c*/ 	.word	0x00000000
        /*0030*/ 	.short	0x0006
        /*0032*/ 	.short	0x0024
        /*0034*/ 	.byte	0x00, 0xf0, 0x11, 0x00


	//----- nvinfo : EIATTR_KPARAM_INFO
	.align		4
.L_160:
        /*0038*/ 	.byte	0x04, 0x17
        /*003a*/ 	.short	(.L_162 - .L_161)
.L_161:
        /*003c*/ 	.word	0x00000000
        /*0040*/ 	.short	0x0005
        /*0042*/ 	.short	0x0020
        /*0044*/ 	.byte	0x00, 0xf0, 0x11, 0x00


	//----- nvinfo : EIATTR_KPARAM_INFO
	.align		4
.L_162:
        /*0048*/ 	.byte	0x04, 0x17
        /*004a*/ 	.short	(.L_164 - .L_163)
.L_163:
        /*004c*/ 	.word	0x00000000
        /*0050*/ 	.short	0x0004
        /*0052*/ 	.short	0x001c
        /*0054*/ 	.byte	0x00, 0xf0, 0x11, 0x00


	//----- nvinfo : EIATTR_KPARAM_INFO
	.align		4
.L_164:
        /*0058*/ 	.byte	0x04, 0x17
        /*005a*/ 	.short	(.L_166 - .L_165)
.L_165:
        /*005c*/ 	.word	0x00000000
        /*0060*/ 	.short	0x0003
        /*0062*/ 	.short	0x0018
        /*0064*/ 	.byte	0x00, 0xf0, 0x11, 0x00


	//----- nvinfo : EIATTR_KPARAM_INFO
	.align		4
.L_166:
        /*0068*/ 	.byte	0x04, 0x17
        /*006a*/ 	.short	(.L_168 - .L_167)
.L_167:
        /*006c*/ 	.word	0x00000000
        /*0070*/ 	.short	0x0002
        /*0072*/ 	.short	0x0010
        /*0074*/ 	.byte	0x00, 0xf5, 0x21, 0x00


	//----- nvinfo : EIATTR_KPARAM_INFO
	.align		4
.L_168:
        /*0078*/ 	.byte	0x04, 0x17
        /*007a*/ 	.short	(.L_170 - .L_169)
.L_169:
        /*007c*/ 	.word	0x00000000
        /*0080*/ 	.short	0x0001
        /*0082*/ 	.short	0x0008
        /*0084*/ 	.byte	0x00, 0xf5, 0x21, 0x00


	//----- nvinfo : EIATTR_KPARAM_INFO
	.align		4
.L_170:
        /*0088*/ 	.byte	0x04, 0x17
        /*008a*/ 	.short	(.L_172 - .L_171)
.L_171:
        /*008c*/ 	.word	0x00000000
        /*0090*/ 	.short	0x0000
        /*0092*/ 	.short	0x0000
        /*0094*/ 	.byte	0x00, 0xf5, 0x21, 0x00


	//----- nvinfo : EIATTR_SPARSE_MMA_MASK
	.align		4
.L_172:
        /*0098*/ 	.byte	0x03, 0x50
        /*009a*/ 	.short	0x0000


	//----- nvinfo : EIATTR_MAXREG_COUNT
	.align		4
        /*009c*/ 	.byte	0x03, 0x1b
        /*009e*/ 	.short	0x00ff


	//----- nvinfo : EIATTR_NUM_BARRIERS
	.align		4
        /*00a0*/ 	.byte	0x02, 0x4c
        /*00a2*/ 	.byte	0x01
	.zero		1


	//----- nvinfo : EIATTR_MERCURY_ISA_VERSION
	.align		4
        /*00a4*/ 	.byte	0x03, 0x5f
        /*00a6*/ 	.short	0x0101


	//----- nvinfo : EIATTR_INT_WARP_WIDE_INSTR_OFFSETS
	.align		4
        /*00a8*/ 	.byte	0x04, 0x31
        /*00aa*/ 	.short	(.L_174 - .L_173)


	//   ....[0]....
.L_173:
        /*00ac*/ 	.word	0x00000520


	//   ....[1]....
        /*00b0*/ 	.word	0x00000840


	//   ....[2]....
        /*00b4*/ 	.word	0x00000a50


	//   ....[3]....
        /*00b8*/ 	.word	0x00000ba0


	//----- nvinfo : EIATTR_VRC_CTA_INIT_COUNT
	.align		4
.L_174:
        /*00bc*/ 	.byte	0x02, 0x4a
	.zero		1
	.zero		1


	//----- nvinfo : EIATTR_EXIT_INSTR_OFFSETS
	.align		4
        /*00c0*/ 	.byte	0x04, 0x1c
        /*00c2*/ 	.short	(.L_176 - .L_175)


	//   ....[0]....
.L_175:
        /*00c4*/ 	.word	0x00000c90


	//----- nvinfo : EIATTR_CRS_STACK_SIZE
	.align		4
.L_176:
        /*00c8*/ 	.byte	0x04, 0x1e
        /*00ca*/ 	.short	(.L_178 - .L_177)
.L_177:
        /*00cc*/ 	.word	0x00000000


	//----- nvinfo : EIATTR_CBANK_PARAM_SIZE
	.align		4
.L_178:
        /*00d0*/ 	.byte	0x03, 0x19
        /*00d2*/ 	.short	0x0030


	//----- nvinfo : EIATTR_PARAM_CBANK
	.align		4
        /*00d4*/ 	.byte	0x04, 0x0a
        /*00d6*/ 	.short	(.L_180 - .L_179)
	.align		4
.L_179:
        /*00d8*/ 	.word	index@(.nv.constant0._Z18calculateHistogramPKjPiS1_iiijjj)
        /*00dc*/ 	.short	0x0380
        /*00de*/ 	.short	0x0030


	//----- nvinfo : EIATTR_SW_WAR
	.align		4
.L_180:
        /*00e0*/ 	.byte	0x04, 0x36
        /*00e2*/ 	.short	(.L_182 - .L_181)
.L_181:
        /*00e4*/ 	.word	0x00000008
.L_182:


//--------------------- .nv.info._Z14bitonicSortGPUPjiijj --------------------------
	.section	.nv.info._Z14bitonicSortGPUPjiijj,"",@"SHT_CUDA_INFO"
	.sectionflags	@""
	.align	4


	//----- nvinfo : EIATTR_CUDA_API_VERSION
	.align		4
        /*0000*/ 	.byte	0x04, 0x37
        /*0002*/ 	.short	(.L_184 - .L_183)
.L_183:
        /*0004*/ 	.word	0x00000082


	//----- nvinfo : EIATTR_KPARAM_INFO
	.align		4
.L_184:
        /*0008*/ 	.byte	0x04, 0x17
        /*000a*/ 	.short	(.L_186 - .L_185)
.L_185:
        /*000c*/ 	.word	0x00000000
        /*0010*/ 	.short	0x0004
        /*0012*/ 	.short	0x0014
        /*0014*/ 	.byte	0x00, 0xf0, 0x11, 0x00


	//----- nvinfo : EIATTR_KPARAM_INFO
	.align		4
.L_186:
        /*0018*/ 	.byte	0x04, 0x17
        /*001a*/ 	.short	(.L_188 - .L_187)
.L_187:
        /*001c*/ 	.word	0x00000000
        /*0020*/ 	.short	0x0003
        /*0022*/ 	.short	0x0010
        /*0024*/ 	.byte	0x00, 0xf0, 0x11, 0x00


	//----- nvinfo : EIATTR_KPARAM_INFO
	.align		4
.L_188:
        /*0028*/ 	.byte	0x04, 0x17
        /*002a*/ 	.short	(.L_190 - .L_189)
.L_189:
        /*002c*/ 	.word	0x00000000
        /*0030*/ 	.short	0x0002
        /*0032*/ 	.short	0x000c
        /*0034*/ 	.byte	0x00, 0xf0, 0x11, 0x00


	//----- nvinfo : EIATTR_KPARAM_INFO
	.align		4
.L_190:
        /*0038*/ 	.byte	0x04, 0x17
        /*003a*/ 	.short	(.L_192 - .L_191)
.L_191:
        /*003c*/ 	.word	0x00000000
        /*0040*/ 	.short	0x0001
        /*0042*/ 	.short	0x0008
        /*0044*/ 	.byte	0x00, 0xf0, 0x11, 0x00


	//----- nvinfo : EIATTR_KPARAM_INFO
	.align		4
.L_192:
        /*0048*/ 	.byte	0x04, 0x17
        /*004a*/ 	.short	(.L_194 - .L_193)
.L_193:
        /*004c*/ 	.word	0x00000000
        /*0050*/ 	.short	0x0000
        /*0052*/ 	.short	0x0000
        /*0054*/ 	.byte	0x00, 0xf5, 0x21, 0x00


	//----- nvinfo : EIATTR_SPARSE_MMA_MASK
	.align		4
.L_194:
        /*0058*/ 	.byte	0x03, 0x50
        /*005a*/ 	.short	0x0000


	//----- nvinfo : EIATTR_MAXREG_COUNT
	.align		4
        /*005c*/ 	.byte	0x03, 0x1b
        /*005e*/ 	.short	0x00ff


	//----- nvinfo : EIATTR_NUM_BARRIERS
	.align		4
        /*0060*/ 	.byte	0x02, 0x4c
        /*0062*/ 	.byte	0x01
	.zero		1


	//----- nvinfo : EIATTR_EXTERNS
	.align		4
        /*0064*/ 	.byte	0x04, 0x0f
        /*0066*/ 	.short	(.L_196 - .L_195)


	//   ....[0]....
	.align		4
.L_195:
        /*0068*/ 	.word	index@(vprintf)


	//----- nvinfo : EIATTR_MERCURY_ISA_VERSION
	.align		4
.L_196:
        /*006c*/ 	.byte	0x03, 0x5f
        /*006e*/ 	.short	0x0101


	//----- nvinfo : EIATTR_VRC_CTA_INIT_COUNT
	.align		4
        /*0070*/ 	.byte	0x02, 0x4a
	.zero		1
	.zero		1


	//----- nvinfo : EIATTR_SYSCALL_OFFSETS
	.align		4
        /*0074*/ 	.byte	0x04, 0x46
        /*0076*/ 	.short	(.L_198 - .L_197)


	//   ....[0]....
.L_197:
        /*0078*/ 	.word	0x00000230


	//   ....[1]....
        /*007c*/ 	.word	0x000003e0


	//   ....[2]....
        /*0080*/ 	.word	0x000005b0


	//----- nvinfo : EIATTR_EXIT_INSTR_OFFSETS
	.align		4
.L_198:
        /*0084*/ 	.byte	0x04, 0x1c
        /*0086*/ 	.short	(.L_200 - .L_199)


	//   ....[0]....
.L_199:
        /*0088*/ 	.word	0x00000660


	//----- nvinfo : EIATTR_CRS_STACK_SIZE
	.align		4
.L_200:
        /*008c*/ 	.byte	0x04, 0x1e
        /*008e*/ 	.short	(.L_202 - .L_201)
.L_201:
        /*0090*/ 	.word	0x00000000


	//----- nvinfo : EIATTR_CBANK_PARAM_SIZE
	.align		4
.L_202:
        /*0094*/ 	.byte	0x03, 0x19
        /*0096*/ 	.short	0x0018


	//----- nvinfo : EIATTR_PARAM_CBANK
	.align		4
        /*0098*/ 	.byte	0x04, 0x0a
        /*009a*/ 	.short	(.L_204 - .L_203)
	.align		4
.L_203:
        /*009c*/ 	.word	index@(.nv.constant0._Z14bitonicSortGPUPjiijj)
        /*00a0*/ 	.short	0x0380
        /*00a2*/ 	.short	0x0018


	//----- nvinfo : EIATTR_SW_WAR
	.align		4
.L_204:
        /*00a4*/ 	.byte	0x04, 0x36
        /*00a6*/ 	.short	(.L_206 - .L_205)
.L_205:
        /*00a8*/ 	.word	0x00000008
.L_206:


//--------------------- .nv.callgraph             --------------------------
	.section	.nv.callgraph,"",@"SHT_CUDA_CALLGRAPH"
	.align	4
	.sectionentsize	8
	.align		4
        /*0000*/ 	.word	0x00000000
	.align		4
        /*0004*/ 	.word	0xffffffff
	.align		4
        /*0008*/ 	.word	index@(_Z14bitonicSortGPUPjiijj)
	.align		4
        /*000c*/ 	.word	index@(vprintf)
	.align		4
        /*0010*/ 	.word	0x00000000
	.align		4
        /*0014*/ 	.word	0xfffffffe
	.align		4
        /*0018*/ 	.word	0x00000000
	.align		4
        /*001c*/ 	.word	0xfffffffd
	.align		4
        /*0020*/ 	.word	0x00000000
	.align		4
        /*0024*/ 	.word	0xfffffffc


//--------------------- .nv.constant4             --------------------------
	.section	.nv.constant4,"a",@progbits
	.align	8
	.align		8
.nv.constant4:
        /*0000*/ 	.dword	_ZN34_INTERNAL_22b568b1_4_k_cu_96e83b904cuda3std3__45__cpo5beginE
	.align		8
        /*0008*/ 	.dword	_ZN34_INTERNAL_22b568b1_4_k_cu_96e83b904cuda3std3__45__cpo3endE
	.align		8
        /*0010*/ 	.dword	_ZN34_INTERNAL_22b568b1_4_k_cu_96e83b904cuda3std3__45__cpo6cbeginE
	.align		8
        /*0018*/ 	.dword	_ZN34_INTERNAL_22b568b1_4_k_cu_96e83b904cuda3std3__45__cpo4cendE
	.align		8
        /*0020*/ 	.dword	_ZN34_INTERNAL_22b568b1_4_k_cu_96e83b904cuda3std3__45__cpo6rbeginE
	.align		8
        /*0028*/ 	.dword	_ZN34_INTERNAL_22b568b1_4_k_cu_96e83b904cuda3std3__45__cpo4rendE
	.align		8
        /*0030*/ 	.dword	_ZN34_INTERNAL_22b568b1_4_k_cu_96e83b904cuda3std3__45__cpo7crbeginE
	.align		8
        /*0038*/ 	.dword	_ZN34_INTERNAL_22b568b1_4_k_cu_96e83b904cuda3std3__45__cpo5crendE
	.align		8
        /*0040*/ 	.dword	_ZN34_INTERNAL_22b568b1_4_k_cu_96e83b904cuda3std3__436_GLOBAL__N__22b568b1_4_k_cu_96e83b906ignoreE
	.align		8
        /*0048*/ 	.dword	_ZN34_INTERNAL_22b568b1_4_k_cu_96e83b904cuda3std3__419piecewise_constructE
	.align		8
        /*0050*/ 	.dword	_ZN34_INTERNAL_22b568b1_4_k_cu_96e83b904cuda3std3__48in_placeE
	.align		8
        /*0058*/ 	.dword	_ZN34_INTERNAL_22b568b1_4_k_cu_96e83b904cuda3std3__420unreachable_sentinelE
	.align		8
        /*0060*/ 	.dword	_ZN34_INTERNAL_22b568b1_4_k_cu_96e83b904cuda3std3__47nulloptE
	.align		8
        /*0068*/ 	.dword	_ZN34_INTERNAL_22b568b1_4_k_cu_96e83b904cuda3std3__48unexpectE
	.align		8
        /*0070*/ 	.dword	_ZN34_INTERNAL_22b568b1_4_k_cu_96e83b904cuda3std6ranges3__45__cpo4swapE
	.align		8
        /*0078*/ 	.dword	_ZN34_INTERNAL_22b568b1_4_k_cu_96e83b904cuda3std6ranges3__45__cpo9iter_moveE
	.align		8
        /*0080*/ 	.dword	_ZN34_INTERNAL_22b568b1_4_k_cu_96e83b904cuda3std6ranges3__45__cpo5beginE
	.align		8
        /*0088*/ 	.dword	_ZN34_INTERNAL_22b568b1_4_k_cu_96e83b904cuda3std6ranges3__45__cpo3endE
	.align		8
        /*0090*/ 	.dword	_ZN34_INTERNAL_22b568b1_4_k_cu_96e83b904cuda3std6ranges3__45__cpo6cbeginE
	.align		8
        /*0098*/ 	.dword	_ZN34_INTERNAL_22b568b1_4_k_cu_96e83b904cuda3std6ranges3__45__cpo4cendE
	.align		8
        /*00a0*/ 	.dword	_ZN34_INTERNAL_22b568b1_4_k_cu_96e83b904cuda3std6ranges3__45__cpo7advanceE
	.align		8
        /*00a8*/ 	.dword	_ZN34_INTERNAL_22b568b1_4_k_cu_96e83b904cuda3std6ranges3__45__cpo9iter_swapE
	.align		8
        /*00b0*/ 	.dword	_ZN34_INTERNAL_22b568b1_4_k_cu_96e83b904cuda3std6ranges3__45__cpo4nextE
	.align		8
        /*00b8*/ 	.dword	_ZN34_INTERNAL_22b568b1_4_k_cu_96e83b904cuda3std6ranges3__45__cpo4prevE
	.align		8
        /*00c0*/ 	.dword	_ZN34_INTERNAL_22b568b1_4_k_cu_96e83b904cuda3std6ranges3__45__cpo4dataE
	.align		8
        /*00c8*/ 	.dword	_ZN34_INTERNAL_22b568b1_4_k_cu_96e83b904cuda3std6ranges3__45__cpo5cdataE
	.align		8
        /*00d0*/ 	.dword	_ZN34_INTERNAL_22b568b1_4_k_cu_96e83b904cuda3std6ranges3__45__cpo4sizeE
	.align		8
        /*00d8*/ 	.dword	_ZN34_INTERNAL_22b568b1_4_k_cu_96e83b904cuda3std6ranges3__45__cpo5ssizeE
	.align		8
        /*00e0*/ 	.dword	_ZN34_INTERNAL_22b568b1_4_k_cu_96e83b904cuda3std6ranges3__45__cpo8distanceE
	.align		8
        /*00e8*/ 	.dword	_ZN34_INTERNAL_22b568b1_4_k_cu_96e83b906thrust24THRUST_300001_SM_1000_NS8cuda_cub3parE
	.align		8
        /*00f0*/ 	.dword	_ZN34_INTERNAL_22b568b1_4_k_cu_96e83b906thrust24THRUST_300001_SM_1000_NS8cuda_cub10par_nosyncE
	.align		8
        /*00f8*/ 	.dword	_ZN34_INTERNAL_22b568b1_4_k_cu_96e83b906thrust24THRUST_300001_SM_1000_NS6system6detail10sequential3seqE
	.align		8
        /*0100*/ 	.dword	_ZN34_INTERNAL_22b568b1_4_k_cu_96e83b906thrust24THRUST_300001_SM_1000_NS6system3cpp3parE
	.align		8
        /*0108*/ 	.dword	_ZN34_INTERNAL_22b568b1_4_k_cu_96e83b906thrust24THRUST_300001_SM_1000_NS12placeholders2_1E
	.align		8
        /*0110*/ 	.dword	_ZN34_INTERNAL_22b568b1_4_k_cu_96e83b906thrust24THRUST_300001_SM_1000_NS12placeholders2_2E
	.align		8
        /*0118*/ 	.dword	_ZN34_INTERNAL_22b568b1_4_k_cu_96e83b906thrust24THRUST_300001_SM_1000_NS12placeholders2_3E
	.align		8
        /*0120*/ 	.dword	_ZN34_INTERNAL_22b568b1_4_k_cu_96e83b906thrust24THRUST_300001_SM_1000_NS12placeholders2_4E
	.align		8
        /*0128*/ 	.dword	_ZN34_INTERNAL_22b568b1_4_k_cu_96e83b906thrust24THRUST_300001_SM_1000_NS12placeholders2_5E
	.align		8
        /*0130*/ 	.dword	_ZN34_INTERNAL_22b568b1_4_k_cu_96e83b906thrust24THRUST_300001_SM_1000_NS12placeholders2_6E
	.align		8
        /*0138*/ 	.dword	_ZN34_INTERNAL_22b568b1_4_k_cu_96e83b906thrust24THRUST_300001_SM_1000_NS12placeholders2_7E
	.align		8
        /*0140*/ 	.dword	_ZN34_INTERNAL_22b568b1_4_k_cu_96e83b906thrust24THRUST_300001_SM_1000_NS12placeholders2_8E
	.align		8
        /*0148*/ 	.dword	_ZN34_INTERNAL_22b568b1_4_k_cu_96e83b906thrust24THRUST_300001_SM_1000_NS12placeholders2_9E
	.align		8
        /*0150*/ 	.dword	_ZN34_INTERNAL_22b568b1_4_k_cu_96e83b906thrust24THRUST_300001_SM_1000_NS12placeholders3_10E
	.align		8
        /*0158*/ 	.dword	_ZN34_INTERNAL_22b568b1_4_k_cu_96e83b906thrust24THRUST_300001_SM_1000_NS3seqE
	.align		8
        /*0160*/ 	.dword	_ZN34_INTERNAL_22b568b1_4_k_cu_96e83b906thrust24THRUST_300001_SM_1000_NS6deviceE
	.align		8
        /*0168*/ 	.dword	$str
	.align		8
        /*0170*/ 	.dword	$str$1
	.align		8
        /*0178*/ 	.dword	vprintf


//--------------------- .text._ZN3cub18CUB_300001_SM_10006detail11EmptyKernelIvEEvv --------------------------
	.section	.text._ZN3cub18CUB_300001_SM_10006detail11EmptyKernelIvEEvv,"ax",@progbits
	.align	128
        .global         _ZN3cub18CUB_300001_SM_10006detail11EmptyKernelIvEEvv
        .type           _ZN3cub18CUB_300001_SM_10006detail11EmptyKernelIvEEvv,@function
        .size           _ZN3cub18CUB_300001_SM_10006detail11EmptyKernelIvEEvv,(.L_x_46 - _ZN3cub18CUB_300001_SM_10006detail11EmptyKernelIvEEvv)
        .other          _ZN3cub18CUB_300001_SM_10006detail11EmptyKernelIvEEvv,@"STO_CUDA_ENTRY STV_DEFAULT"
_ZN3cub18CUB_300001_SM_10006detail11EmptyKernelIvEEvv:
.text._ZN3cub18CUB_300001_SM_10006detail11EmptyKernelIvEEvv:
[----:B------:R-:W-:Y:S01]  /*0000*/  LDC R1, c[0x0][0x37c] ;  /* 0x0000df00ff017b82 */ /* 0x000fe20000000800 */
[----:B------:R-:W-:Y:S05]  /*0010*/  EXIT ;  /* 0x000000000000794d */ /* 0x000fea0003800000 */
.L_x_0:
[----:B------:R-:W-:-:S00]  /*0020*/  BRA `(.L_x_0) ;  /* 0xfffffffc00fc7947 */ /* 0x000fc0000383ffff */
[----:B------:R-:W-:-:S00]  /*0030*/  NOP ;  /* 0x0000000000007918 */ /* 0x000fc00000000000 */
        /* <DEDUP_REMOVED lines=12> */
.L_x_46:


//--------------------- .text._Z15PartitionKernelPjS_Piiiijjj --------------------------
	.section	.text._Z15PartitionKernelPjS_Piiiijjj,"ax",@progbits
	.align	128
        .global         _Z15PartitionKernelPjS_Piiiijjj
        .type           _Z15PartitionKernelPjS_Piiiijjj,@function
        .size           _Z15PartitionKernelPjS_Piiiijjj,(.L_x_47 - _Z15PartitionKernelPjS_Piiiijjj)
        .other          _Z15PartitionKernelPjS_Piiiijjj,@"STO_CUDA_ENTRY STV_DEFAULT"
_Z15PartitionKernelPjS_Piiiijjj:
.text._Z15PartitionKernelPjS_Piiiijjj:
[----:B------:R-:W-:Y:S01]  /*0000*/  LDC R1, c[0x0][0x37c] ;  /* 0x0000df00ff017b82 */ /* 0x000fe20000000800 */
[----:B------:R-:W0:Y:S07]  /*0010*/  S2R R14, SR_TID.X ;  /* 0x00000000000e7919 */ /* 0x000e2e0000002100 */
[----:B------:R-:W0:Y:S01]  /*0020*/  S2UR UR4, SR_CTAID.X ;  /* 0x00000000000479c3 */ /* 0x000e220000002500 */
[----:B------:R-:W1:Y:S01]  /*0030*/  LDCU UR5, c[0x0][0x3a8] ;  /* 0x00007500ff0577ac */ /* 0x000e620008000800 */
[----:B------:R-:W-:Y:S06]  /*0040*/  BSSY.RECONVERGENT B0, `(.L_x_1) ;  /* 0x000003d000007945 */ /* 0x000fec0003800200 */
[----:B------:R-:W0:Y:S02]  /*0050*/  LDC.64 R2, c[0x0][0x398] ;  /* 0x0000e600ff027b82 */ /* 0x000e240000000a00 */
[----:B0-----:R-:W-:-:S05]  /*0060*/  IMAD R11, R3, UR4, R14 ;  /* 0x00000004030b7c24 */ /* 0x001fca000f8e020e */
[----:B------:R-:W-:-:S04]  /*0070*/  ISETP.GE.AND P0, PT, R11, R2, PT ;  /* 0x000000020b00720c */ /* 0x000fc80003f06270 */
[----:B------:R-:W-:-:S13]  /*0080*/  ISETP.GE.OR P0, PT, R14, R3, P0 ;  /* 0x000000030e00720c */ /* 0x000fda0000706670 */
[----:B-1----:R-:W-:Y:S05]  /*0090*/  @P0 BRA `(.L_x_2) ;  /* 0x0000000000dc0947 */ /* 0x002fea0003800000 */
[----:B------:R-:W0:Y:S08]  /*00a0*/  LDC R13, c[0x0][0x3a0] ;  /* 0x0000e800ff0d7b82 */ /* 0x000e300000000800 */
[----:B------:R-:W1:Y:S08]  /*00b0*/  LDC R0, c[0x0][0x360] ;  /* 0x0000d800ff007b82 */ /* 0x000e700000000800 */
[----:B------:R-:W2:Y:S08]  /*00c0*/  LDC R12, c[0x0][0x3a0] ;  /* 0x0000e800ff0c7b82 */ /* 0x000eb00000000800 */
[----:B------:R-:W3:Y:S01]  /*00d0*/  LDC.64 R20, c[0x0][0x358] ;  /* 0x0000d600ff147b82 */ /* 0x000ee20000000a00 */
[----:B0-----:R-:W-:-:S07]  /*00e0*/  VIADD R13, R13, 0xffffffff ;  /* 0xffffffff0d0d7836 */ /* 0x001fce0000000000 */
[----:B------:R-:W0:Y:S08]  /*00f0*/  LDC.64 R2, c[0x0][0x388] ;  /* 0x0000e200ff027b82 */ /* 0x000e300000000a00 */
[----:B------:R-:W4:Y:S08]  /*0100*/  LDC.64 R4, c[0x0][0x390] ;  /* 0x0000e400ff047b82 */ /* 0x000f300000000a00 */
[----:B------:R-:W0:Y:S08]  /*0110*/  LDC.64 R6, c[0x0][0x380] ;  /* 0x0000e000ff067b82 */ /* 0x000e300000000a00 */
[----:B-123--:R-:W0:Y:S02]  /*0120*/  LDC.64 R8, c[0x0][0x398] ;  /* 0x0000e600ff087b82 */ /* 0x00ee240000000a00 */
.L_x_3:
[----:B------:R-:W-:Y:S01]  /*0130*/  R2UR UR6, R20 ;  /* 0x00000000140672ca */ /* 0x000fe200000e0000 */
[----:B0-----:R-:W-:Y:S01]  /*0140*/  IMAD.WIDE R10, R11, 0x4, R2 ;  /* 0x000000040b0a7825 */ /* 0x001fe200078e0202 */
[----:B------:R-:W-:-:S13]  /*0150*/  R2UR UR7, R21 ;  /* 0x00000000150772ca */ /* 0x000fda00000e0000 */
[----:B------:R-:W2:Y:S01]  /*0160*/  LDG.E R23, desc[UR6][R10.64] ;  /* 0x000000060a177981 */ /* 0x000ea2000c1e1900 */
[----:B------:R-:W-:Y:S02]  /*0170*/  PLOP3.LUT P1, PT, PT, PT, PT, 0x8, 0x80 ;  /* 0x000000000080781c */ /* 0x000fe40003f2e170 */
[----:B------:R-:W-:Y:S02]  /*0180*/  R2UR UR8, R20 ;  /* 0x00000000140872ca */ /* 0x000fe400000e0000 */
[----:B------:R-:W-:Y:S02]  /*0190*/  R2UR UR9, R21 ;  /* 0x00000000150972ca */ /* 0x000fe400000e0000 */
[----:B--2---:R-:W-:-:S13]  /*01a0*/  ISETP.GE.U32.AND P0, PT, R23, UR5, PT ;  /* 0x0000000517007c0c */ /* 0x004fda000bf06070 */
[----:B-1----:R-:W0:Y:S08]  /*01b0*/  @!P0 LDC R15, c[0x0][0x3ac] ;  /* 0x0000eb00ff0f8b82 */ /* 0x002e300000000800 */
[----:B------:R-:W1:Y:S01]  /*01c0*/  @!P0 LDC R22, c[0x0][0x3a4] ;  /* 0x0000e900ff168b82 */ /* 0x000e620000000800 */
[----:B0-----:R-:W0:Y:S08]  /*01d0*/  @!P0 I2F.U32.RP R18, R15 ;  /* 0x0000000f00128306 */ /* 0x001e300000209000 */
[----:B0-----:R-:W0:Y:S02]  /*01e0*/  @!P0 MUFU.RCP R18, R18 ;  /* 0x0000001200128308 */ /* 0x001e240000001000 */
[----:B0-----:R-:W-:-:S06]  /*01f0*/  @!P0 VIADD R17, R18, 0xffffffe ;  /* 0x0ffffffe12118836 */ /* 0x001fcc0000000000 */
[----:B------:R-:W0:Y:S02]  /*0200*/  @!P0 F2I.FTZ.U32.TRUNC.NTZ R17, R17 ;  /* 0x0000001100118305 */ /* 0x000e24000021f000 */
[----:B0-----:R-:W-:-:S04]  /*0210*/  IMAD.MOV R16, RZ, RZ, -R17 ;  /* 0x000000ffff107224 */ /* 0x001fc800078e0a11 */
[----:B------:R-:W-:Y:S01]  /*0220*/  @!P0 IMAD R19, R16, R15, RZ ;  /* 0x0000000f10138224 */ /* 0x000fe200078e02ff */
[----:B------:R-:W-:-:S05]  /*0230*/  @!P0 MOV R16, RZ ;  /* 0x000000ff00108202 */ /* 0x000fca0000000f00 */
[----:B------:R-:W-:Y:S01]  /*0240*/  @!P0 IMAD.HI.U32 R19, R17, R19, R16 ;  /* 0x0000001311138227 */ /* 0x000fe200078e0010 */
[----:B------:R-:W-:-:S03]  /*0250*/  MOV R17, R13 ;  /* 0x0000000d00117202 */ /* 0x000fc60000000f00 */
[----:B-1----:R-:W-:Y:S02]  /*0260*/  @!P0 IMAD.IADD R16, R23, 0x1, -R22 ;  /* 0x0000000117108824 */ /* 0x002fe400078e0a16 */
[----:B------:R-:W-:Y:S02]  /*0270*/  IMAD.MOV.U32 R23, RZ, RZ, 0x1 ;  /* 0x00000001ff177424 */ /* 0x000fe400078e00ff */
[----:B------:R-:W-:-:S04]  /*0280*/  @!P0 IMAD.HI.U32 R19, R19, R16, RZ ;  /* 0x0000001013138227 */ /* 0x000fc800078e00ff */
[----:B------:R-:W-:-:S04]  /*0290*/  @!P0 IMAD.MOV R18, RZ, RZ, -R19 ;  /* 0x000000ffff128224 */ /* 0x000fc800078e0a13 */
[----:B------:R-:W-:-:S05]  /*02a0*/  @!P0 IMAD R16, R15, R18, R16 ;  /* 0x000000120f108224 */ /* 0x000fca00078e0210 */
[----:B------:R-:W-:-:S04]  /*02b0*/  @!P0 ISETP.GE.U32.AND P2, PT, R16, R15, PT ;  /* 0x0000000f1000820c */ /* 0x000fc80003f46070 */
[----:B------:R-:W-:Y:S02]  /*02c0*/  @!P0 PLOP3.LUT P1, PT, P2, PT, PT, 0x80, 0x8 ;  /* 0x000000000008881c */ /* 0x000fe4000172f070 */
[----:B------:R-:W-:-:S11]  /*02d0*/  PLOP3.LUT P2, PT, PT, PT, PT, 0x8, 0x80 ;  /* 0x000000000080781c */ /* 0x000fd60003f4e170 */
[----:B------:R-:W-:Y:S01]  /*02e0*/  @P1 IADD3 R16, PT, PT, R16, -R15, RZ ;  /* 0x8000000f10101210 */ /* 0x000fe20007ffe0ff */
[----:B------:R-:W-:-:S03]  /*02f0*/  @P1 VIADD R19, R19, 0x1 ;  /* 0x0000000113131836 */ /* 0x000fc60000000000 */
[----:B------:R-:W-:-:S04]  /*0300*/  @!P0 ISETP.GE.U32.AND P3, PT, R16, R15, PT ;  /* 0x0000000f1000820c */ /* 0x000fc80003f66070 */
[----:B------:R-:W-:Y:S02]  /*0310*/  @!P0 PLOP3.LUT P2, PT, P3, PT, PT, 0x80, 0x8 ;  /* 0x000000000008881c */ /* 0x000fe40001f4f070 */
[----:B------:R-:W-:-:S11]  /*0320*/  ISETP.NE.U32.OR P3, PT, R15, RZ, P0 ;  /* 0x000000ff0f00720c */ /* 0x000fd60000765470 */
[----:B------:R-:W-:Y:S02]  /*0330*/  @P2 VIADD R19, R19, 0x1 ;  /* 0x0000000113132836 */ /* 0x000fe40000000000 */
[----:B------:R-:W-:-:S05]  /*0340*/  @!P3 LOP3.LUT R19, RZ, R15, RZ, 0x33, !PT ;  /* 0x0000000fff13b212 */ /* 0x000fca00078e33ff */
[----:B------:R-:W-:-:S04]  /*0350*/  @!P0 IMAD.MOV.U32 R17, RZ, RZ, R19 ;  /* 0x000000ffff118224 */ /* 0x000fc800078e0013 */
[----:B------:R-:W-:-:S04]  /*0360*/  IMAD R17, R12, UR4, R17 ;  /* 0x000000040c117c24 */ /* 0x000fc8000f8e0211 */
[----:B----4-:R-:W-:-:S06]  /*0370*/  IMAD.WIDE R16, R17, 0x4, R4 ;  /* 0x0000000411107825 */ /* 0x010fcc00078e0204 */
[----:B------:R-:W2:Y:S04]  /*0380*/  ATOMG.E.ADD.STRONG.GPU PT, R17, desc[UR6][R16.64], R23 ;  /* 0x80000017101179a8 */ /* 0x000ea800081ef106 */
[----:B------:R0:W3:Y:S01]  /*0390*/  LDG.E R15, desc[UR8][R10.64] ;  /* 0x000000080a0f7981 */ /* 0x0000e2000c1e1900 */
[----:B------:R-:W-:-:S04]  /*03a0*/  IADD3 R14, PT, PT, R0, R14, RZ ;  /* 0x0000000e000e7210 */ /* 0x000fc80007ffe0ff */
[----:B------:R-:W-:Y:S01]  /*03b0*/  ISETP.LT.AND P1, PT, R14, R9, PT ;  /* 0x000000090e00720c */ /* 0x000fe20003f21270 */
[----:B0-----:R-:W-:-:S05]  /*03c0*/  IMAD R11, R9, UR4, R14 ;  /* 0x00000004090b7c24 */ /* 0x001fca000f8e020e */
[----:B------:R-:W-:Y:S01]  /*03d0*/  ISETP.GE.AND P0, PT, R11, R8, PT ;  /* 0x000000080b00720c */ /* 0x000fe20003f06270 */
[----:B--2---:R-:W-:-:S05]  /*03e0*/  IMAD.WIDE R18, R17, 0x4, R6 ;  /* 0x0000000411127825 */ /* 0x004fca00078e0206 */
[----:B---3--:R1:W-:Y:S07]  /*03f0*/  STG.E desc[UR6][R18.64], R15 ;  /* 0x0000000f12007986 */ /* 0x0083ee000c101906 */
[----:B------:R-:W-:Y:S05]  /*0400*/  @!P0 BRA P1, `(.L_x_3) ;  /* 0xfffffffc00488947 */ /* 0x000fea000083ffff */
.L_x_2:
[----:B------:R-:W-:Y:S05]  /*0410*/  BSYNC.RECONVERGENT B0 ;  /* 0x0000000000007941 */ /* 0x000fea0003800200 */
.L_x_1:
[----:B------:R-:W-:Y:S06]  /*0420*/  BAR.SYNC.DEFER_BLOCKING 0x0 ;  /* 0x0000000000007b1d */ /* 0x000fec0000010000 */
[----:B------:R-:W-:Y:S05]  /*0430*/  EXIT ;  /* 0x000000000000794d */ /* 0x000fea0003800000 */
.L_x_4:
        /* <DEDUP_REMOVED lines=12> */
.L_x_47:


//--------------------- .text._Z21calculateVerticalScanPiS_S_ii --------------------------
	.section	.text._Z21calculateVerticalScanPiS_S_ii,"ax",@progbits
	.align	128
        .global         _Z21calculateVerticalScanPiS_S_ii
        .type           _Z21calculateVerticalScanPiS_S_ii,@function
        .size           _Z21calculateVerticalScanPiS_S_ii,(.L_x_48 - _Z21calculateVerticalScanPiS_S_ii)
        .other          _Z21calculateVerticalScanPiS_S_ii,@"STO_CUDA_ENTRY STV_DEFAULT"
_Z21calculateVerticalScanPiS_S_ii:
.text._Z21calculateVerticalScanPiS_S_ii:
[----:B------:R-:W-:Y:S01]  /*0000*/  LDC R1, c[0x0][0x37c] ;  /* 0x0000df00ff017b82 */ /* 0x000fe20000000800 */
[----:B------:R-:W0:Y:S07]  /*0010*/  S2R R15, SR_TID.X ;  /* 0x00000000000f7919 */ /* 0x000e2e0000002100 */
[----:B------:R-:W1:Y:S01]  /*0020*/  LDC.64 R12, c[0x0][0x398] ;  /* 0x0000e600ff0c7b82 */ /* 0x000e620000000a00 */
[----:B------:R-:W-:Y:S01]  /*0030*/  BSSY.RECONVERGENT B0, `(.L_x_5) ;  /* 0x0000133000007945 */ /* 0x000fe20003800200 */
[----:B-1----:R-:W-:-:S04]  /*0040*/  ISETP.GE.AND P0, PT, R13, 0x1, PT ;  /* 0x000000010d00780c */ /* 0x002fc80003f06270 */
[----:B0-----:R-:W-:-:S13]  /*0050*/  ISETP.GE.OR P0, PT, R15, R12, !P0 ;  /* 0x0000000c0f00720c */ /* 0x001fda0004706670 */
[----:B------:R-:W-:Y:S05]  /*0060*/  @P0 BRA `(.L_x_6) ;  /* 0x0000001000bc0947 */ /* 0x000fea0003800000 */
[----:B------:R-:W0:Y:S01]  /*0070*/  LDC R0, c[0x0][0x360] ;  /* 0x0000d800ff007b82 */ /* 0x000e220000000800 */
[C---:B------:R-:W-:Y:S02]  /*0080*/  LOP3.LUT R22, R13.reuse, 0x7, RZ, 0xc0, !PT ;  /* 0x000000070d167812 */ /* 0x040fe400078ec0ff */
[C---:B------:R-:W-:Y:S02]  /*0090*/  LOP3.LUT R20, R13.reuse, 0xf, RZ, 0xc0, !PT ;  /* 0x0000000f0d147812 */ /* 0x040fe400078ec0ff */
[C---:B------:R-:W-:Y:S01]  /*00a0*/  LOP3.LUT R12, R13.reuse, 0x7ffffff0, RZ, 0xc0, !PT ;  /* 0x7ffffff00d0c7812 */ /* 0x040fe200078ec0ff */
[----:B------:R-:W-:Y:S01]  /*00b0*/  VIADD R3, R22, 0xffffffff ;  /* 0xffffffff16037836 */ /* 0x000fe20000000000 */
[----:B------:R-:W-:Y:S01]  /*00c0*/  IADD3 R2, PT, PT, R20, -0x1, RZ ;  /* 0xffffffff14027810 */ /* 0x000fe20007ffe0ff */
[----:B------:R-:W1:Y:S01]  /*00d0*/  LDC.64 R18, c[0x0][0x358] ;  /* 0x0000d600ff127b82 */ /* 0x000e620000000a00 */
[----:B------:R-:W-:Y:S02]  /*00e0*/  LOP3.LUT R13, R13, 0x3, RZ, 0xc0, !PT ;  /* 0x000000030d0d7812 */ /* 0x000fe400078ec0ff */
[----:B------:R-:W-:-:S02]  /*00f0*/  ISETP.GE.U32.AND P0, PT, R2, 0x7, PT ;  /* 0x000000070200780c */ /* 0x000fc40003f06070 */
[----:B------:R-:W-:Y:S02]  /*0100*/  ISETP.GE.U32.AND P1, PT, R3, 0x3, PT ;  /* 0x000000030300780c */ /* 0x000fe40003f26070 */
[----:B------:R-:W-:-:S11]  /*0110*/  IADD3 R14, PT, PT, -R12, RZ, RZ ;  /* 0x000000ff0c0e7210 */ /* 0x000fd60007ffe1ff */
.L_x_12:
[----:B--2---:R-:W2:Y:S01]  /*0120*/  LDCU UR4, c[0x0][0x39c] ;  /* 0x00007380ff0477ac */ /* 0x004ea20008000800 */
[----:B---3--:R-:W3:Y:S01]  /*0130*/  LDC.64 R2, c[0x0][0x390] ;  /* 0x0000e400ff027b82 */ /* 0x008ee20000000a00 */
[----:B------:R-:W-:Y:S02]  /*0140*/  HFMA2 R8, -RZ, RZ, 0, 0 ;  /* 0x00000000ff087431 */ /* 0x000fe400000001ff */
[----:B------:R-:W-:Y:S01]  /*0150*/  IMAD.MOV.U32 R10, RZ, RZ, RZ ;  /* 0x000000ffff0a7224 */ /* 0x000fe200078e00ff */
[----:B--2---:R-:W-:Y:S01]  /*0160*/  UISETP.GE.U32.AND UP0, UPT, UR4, 0x10, UPT ;  /* 0x000000100400788c */ /* 0x004fe2000bf06070 */
[----:B---3--:R-:W-:-:S08]  /*0170*/  IMAD.WIDE R2, R15, 0x4, R2 ;  /* 0x000000040f027825 */ /* 0x008fd000078e0202 */
[----:B------:R-:W-:Y:S05]  /*0180*/  BRA.U !UP0, `(.L_x_7) ;  /* 0x0000000908047547 */ /* 0x000fea000b800000 */
[----:B------:R-:W-:Y:S01]  /*0190*/  IMAD.MOV.U32 R8, RZ, RZ, RZ ;  /* 0x000000ffff087224 */ /* 0x000fe200078e00ff */
[----:B------:R-:W-:Y:S01]  /*01a0*/  MOV R16, R15 ;  /* 0x0000000f00107202 */ /* 0x000fe20000000f00 */
[----:B------:R-:W-:-:S07]  /*01b0*/  IMAD.MOV.U32 R17, RZ, RZ, R14 ;  /* 0x000000ffff117224 */ /* 0x000fce00078e000e */
.L_x_8:
[----:B-1----:R-:W-:Y:S01]  /*01c0*/  R2UR UR4, R18 ;  /* 0x00000000120472ca */ /* 0x002fe200000e0000 */
[----:B------:R-:W1:Y:S01]  /*01d0*/  LDC.64 R6, c[0x0][0x388] ;  /* 0x0000e200ff067b82 */ /* 0x000e620000000a00 */
[----:B------:R-:W-:-:S07]  /*01e0*/  R2UR UR5, R19 ;  /* 0x00000000130572ca */ /* 0x000fce00000e0000 */
[----:B------:R-:W2:Y:S06]  /*01f0*/  LDC.64 R4, c[0x0][0x380] ;  /* 0x0000e000ff047b82 */ /* 0x000eac0000000a00 */
[----:B------:R-:W3:Y:S01]  /*0200*/  LDG.E R9, desc[UR4][R2.64] ;  /* 0x0000000402097981 */ /* 0x000ee2000c1e1900 */
[C---:B------:R-:W-:Y:S01]  /*0210*/  R2UR UR6, R18.reuse ;  /* 0x00000000120672ca */ /* 0x040fe200000e0000 */
[----:B------:R-:W4:Y:S01]  /*0220*/  LDC R21, c[0x0][0x398] ;  /* 0x0000e600ff157b82 */ /* 0x000f220000000800 */
[----:B------:R-:W-:Y:S02]  /*0230*/  R2UR UR7, R19 ;  /* 0x00000000130772ca */ /* 0x000fe400000e0000 */
[----:B------:R-:W-:-:S02]  /*0240*/  R2UR UR8, R18 ;  /* 0x00000000120872ca */ /* 0x000fc400000e0000 */
[----:B------:R-:W-:Y:S01]  /*0250*/  R2UR UR9, R19 ;  /* 0x00000000130972ca */ /* 0x000fe200000e0000 */
[----:B-1----:R-:W-:-:S04]  /*0260*/  IMAD.WIDE R6, R16, 0x4, R6 ;  /* 0x0000000410067825 */ /* 0x002fc800078e0206 */
[----:B--2---:R-:W-:Y:S01]  /*0270*/  IMAD.WIDE R4, R16, 0x4, R4 ;  /* 0x0000000410047825 */ /* 0x004fe200078e0204 */
[----:B---3--:R-:W-:-:S05]  /*0280*/  IADD3 R23, PT, PT, R9, R8, RZ ;  /* 0x0000000809177210 */ /* 0x008fca0007ffe0ff */
[----:B------:R1:W-:Y:S04]  /*0290*/  STG.E desc[UR4][R6.64], R23 ;  /* 0x0000001706007986 */ /* 0x0003e8000c101904 */
[----:B------:R-:W2:Y:S04]  /*02a0*/  LDG.E R9, desc[UR6][R4.64] ;  /* 0x0000000604097981 */ /* 0x000ea8000c1e1900 */
[----:B------:R-:W3:Y:S01]  /*02b0*/  LDG.E R25, desc[UR8][R2.64] ;  /* 0x0000000802197981 */ /* 0x000ee2000c1e1900 */
[----:B----4-:R-:W-:-:S04]  /*02c0*/  IMAD.WIDE R10, R21, 0x4, R6 ;  /* 0x00000004150a7825 */ /* 0x010fc800078e0206 */
[----:B--2---:R-:W-:Y:S02]  /*02d0*/  IMAD.IADD R24, R9, 0x1, R8 ;  /* 0x0000000109187824 */ /* 0x004fe400078e0208 */
[----:B------:R-:W-:-:S03]  /*02e0*/  IMAD.WIDE R8, R21, 0x4, R4 ;  /* 0x0000000415087825 */ /* 0x000fc600078e0204 */
[----:B---3--:R-:W-:-:S05]  /*02f0*/  IADD3 R25, PT, PT, R24, R25, RZ ;  /* 0x0000001918197210 */ /* 0x008fca0007ffe0ff */
[----:B------:R2:W-:Y:S04]  /*0300*/  STG.E desc[UR4][R10.64], R25 ;  /* 0x000000190a007986 */ /* 0x0005e8000c101904 */
[----:B------:R-:W3:Y:S04]  /*0310*/  LDG.E R5, desc[UR6][R8.64] ;  /* 0x0000000608057981 */ /* 0x000ee8000c1e1900 */
[----:B-1----:R-:W4:Y:S01]  /*0320*/  LDG.E R23, desc[UR8][R2.64] ;  /* 0x0000000802177981 */ /* 0x002f22000c1e1900 */
[----:B------:R-:W-:-:S04]  /*0330*/  IMAD.WIDE R6, R21, 0x4, R10 ;  /* 0x0000000415067825 */ /* 0x000fc800078e020a */
[----:B---3--:R-:W-:Y:S02]  /*0340*/  IMAD.IADD R24, R24, 0x1, R5 ;  /* 0x0000000118187824 */ /* 0x008fe400078e0205 */
[----:B------:R-:W-:-:S03]  /*0350*/  IMAD.WIDE R4, R21, 0x4, R8 ;  /* 0x0000000415047825 */ /* 0x000fc600078e0208 */
[----:B----4-:R-:W-:-:S05]  /*0360*/  IADD3 R23, PT, PT, R24, R23, RZ ;  /* 0x0000001718177210 */ /* 0x010fca0007ffe0ff */
[----:B------:R1:W-:Y:S04]  /*0370*/  STG.E desc[UR4][R6.64], R23 ;  /* 0x0000001706007986 */ /* 0x0003e8000c101904 */
[----:B--2---:R-:W2:Y:S04]  /*0380*/  LDG.E R11, desc[UR6][R4.64] ;  /* 0x00000006040b7981 */ /* 0x004ea8000c1e1900 */
[----:B------:R-:W3:Y:S01]  /*0390*/  LDG.E R9, desc[UR8][R2.64] ;  /* 0x0000000802097981 */ /* 0x000ee2000c1e1900 */
[----:B--2---:R-:W-:Y:S02]  /*03a0*/  IMAD.IADD R24, R24, 0x1, R11 ;  /* 0x0000000118187824 */ /* 0x004fe400078e020b */
[----:B------:R-:W-:-:S03]  /*03b0*/  IMAD.WIDE R10, R21, 0x4, R6 ;  /* 0x00000004150a7825 */ /* 0x000fc600078e0206 */
[----:B---3--:R-:W-:Y:S01]  /*03c0*/  IADD3 R25, PT, PT, R24, R9, RZ ;  /* 0x0000000918197210 */ /* 0x008fe20007ffe0ff */
[----:B------:R-:W-:-:S04]  /*03d0*/  IMAD.WIDE R8, R21, 0x4, R4 ;  /* 0x0000000415087825 */ /* 0x000fc800078e0204 */
[----:B------:R2:W-:Y:S04]  /*03e0*/  STG.E desc[UR4][R10.64], R25 ;  /* 0x000000190a007986 */ /* 0x0005e8000c101904 */
[----:B-1----:R-:W3:Y:S04]  /*03f0*/  LDG.E R7, desc[UR6][R8.64] ;  /* 0x0000000608077981 */ /* 0x002ee8000c1e1900 */
[----:B------:R-:W4:Y:S01]  /*0400*/  LDG.E R5, desc[UR8][R2.64] ;  /* 0x0000000802057981 */ /* 0x000f22000c1e1900 */
[----:B---3--:R-:W-:Y:S02]  /*0410*/  IMAD.IADD R24, R24, 0x1, R7 ;  /* 0x0000000118187824 */ /* 0x008fe400078e0207 */
[----:B------:R-:W-:-:S03]  /*0420*/  IMAD.WIDE R6, R21, 0x4, R10 ;  /* 0x0000000415067825 */ /* 0x000fc600078e020a */
[----:B----4-:R-:W-:Y:S01]  /*0430*/  IADD3 R23, PT, PT, R24, R5, RZ ;  /* 0x0000000518177210 */ /* 0x010fe20007ffe0ff */
[----:B------:R-:W-:-:S04]  /*0440*/  IMAD.WIDE R4, R21, 0x4, R8 ;  /* 0x0000000415047825 */ /* 0x000fc800078e0208 */
        /* <DEDUP_REMOVED lines=10> */
[----:B------:R-:W-:-:S04]  /*04f0*/  IMAD.WIDE R4, R21, 0x4, R10 ;  /* 0x0000000415047825 */ /* 0x000fc800078e020a */
[----:B---3--:R-:W-:Y:S02]  /*0500*/  IMAD.IADD R24, R24, 0x1, R7 ;  /* 0x0000000118187824 */ /* 0x008fe400078e0207 */
[----:B------:R-:W-:-:S03]  /*0510*/  IMAD.WIDE R6, R21, 0x4, R8 ;  /* 0x0000000415067825 */ /* 0x000fc600078e0208 */
[----:B----4-:R-:W-:-:S05]  /*0520*/  IADD3 R23, PT, PT, R24, R23, RZ ;  /* 0x0000001718177210 */ /* 0x010fca0007ffe0ff */
[----:B------:R1:W-:Y:S04]  /*0530*/  STG.E desc[UR4][R4.64], R23 ;  /* 0x0000001704007986 */ /* 0x0003e8000c101904 */
[----:B--2---:R-:W2:Y:S04]  /*0540*/  LDG.E R11, desc[UR6][R6.64] ;  /* 0x00000006060b7981 */ /* 0x004ea8000c1e1900 */
[----:B------:R-:W3:Y:S01]  /*0550*/  LDG.E R25, desc[UR8][R2.64] ;  /* 0x0000000802197981 */ /* 0x000ee2000c1e1900 */
[----:B------:R-:W-:-:S04]  /*0560*/  IMAD.WIDE R8, R21, 0x4, R4 ;  /* 0x0000000415087825 */ /* 0x000fc800078e0204 */
[----:B--2---:R-:W-:Y:S02]  /*0570*/  IMAD.IADD R24, R24, 0x1, R11 ;  /* 0x0000000118187824 */ /* 0x004fe400078e020b */
[----:B------:R-:W-:-:S03]  /*0580*/  IMAD.WIDE R10, R21, 0x4, R6 ;  /* 0x00000004150a7825 */ /* 0x000fc600078e0206 */
[----:B---3--:R-:W-:-:S05]  /*0590*/  IADD3 R25, PT, PT, R24, R25, RZ ;  /* 0x0000001918197210 */ /* 0x008fca0007ffe0ff */
        /* <DEDUP_REMOVED lines=38> */
[----:B--2---:R-:W-:Y:S01]  /*0800*/  IADD3 R24, PT, PT, R24, R9, RZ ;  /* 0x0000000918187210 */ /* 0x004fe20007ffe0ff */
[----:B------:R-:W-:-:S04]  /*0810*/  IMAD.WIDE R8, R21, 0x4, R4 ;  /* 0x0000000415087825 */ /* 0x000fc800078e0204 */
[----:B---3--:R-:W-:Y:S02]  /*0820*/  IMAD.IADD R25, R24, 0x1, R11 ;  /* 0x0000000118197824 */ /* 0x008fe400078e020b */
[----:B------:R-:W-:-:S03]  /*0830*/  IMAD.WIDE R10, R21, 0x4, R6 ;  /* 0x00000004150a7825 */ /* 0x000fc600078e0206 */
[----:B------:R2:W-:Y:S04]  /*0840*/  STG.E desc[UR4][R8.64], R25 ;  /* 0x0000001908007986 */ /* 0x0005e8000c101904 */
[----:B-1----:R-:W3:Y:S04]  /*0850*/  LDG.E R5, desc[UR6][R10.64] ;  /* 0x000000060a057981 */ /* 0x002ee8000c1e1900 */
[----:B------:R-:W4:Y:S01]  /*0860*/  LDG.E R7, desc[UR8][R2.64] ;  /* 0x0000000802077981 */ /* 0x000f22000c1e1900 */
[----:B---3--:R-:W-:Y:S01]  /*0870*/  IADD3 R24, PT, PT, R24, R5, RZ ;  /* 0x0000000518187210 */ /* 0x008fe20007ffe0ff */
[----:B------:R-:W-:-:S03]  /*0880*/  IMAD.WIDE R4, R21, 0x4, R8 ;  /* 0x0000000415047825 */ /* 0x000fc600078e0208 */
[----:B----4-:R-:W-:Y:S01]  /*0890*/  IADD3 R23, PT, PT, R24, R7, RZ ;  /* 0x0000000718177210 */ /* 0x010fe20007ffe0ff */
[----:B------:R-:W-:-:S04]  /*08a0*/  IMAD.WIDE R6, R21, 0x4, R10 ;  /* 0x0000000415067825 */ /* 0x000fc800078e020a */
[----:B------:R3:W-:Y:S04]  /*08b0*/  STG.E desc[UR4][R4.64], R23 ;  /* 0x0000001704007986 */ /* 0x0007e8000c101904 */
[----:B--2---:R-:W2:Y:S04]  /*08c0*/  LDG.E R9, desc[UR6][R6.64] ;  /* 0x0000000606097981 */ /* 0x004ea8000c1e1900 */
[----:B------:R-:W4:Y:S01]  /*08d0*/  LDG.E R8, desc[UR8][R2.64] ;  /* 0x0000000802087981 */ /* 0x000f22000c1e1900 */
[----:B------:R-:W-:Y:S01]  /*08e0*/  IMAD.WIDE R10, R21, 0x4, R4 ;  /* 0x00000004150a7825 */ /* 0x000fe200078e0204 */
[----:B------:R-:W-:-:S03]  /*08f0*/  IADD3 R17, PT, PT, R17, 0x10, RZ ;  /* 0x0000001011117810 */ /* 0x000fc60007ffe0ff */
[----:B--2---:R-:W-:Y:S02]  /*0900*/  IMAD.IADD R9, R24, 0x1, R9 ;  /* 0x0000000118097824 */ /* 0x004fe400078e0209 */
[----:B------:R-:W-:-:S03]  /*0910*/  IMAD.WIDE R24, R21, 0x4, R6 ;  /* 0x0000000415187825 */ /* 0x000fc600078e0206 */
[----:B----4-:R-:W-:-:S05]  /*0920*/  IADD3 R27, PT, PT, R9, R8, RZ ;  /* 0x00000008091b7210 */ /* 0x010fca0007ffe0ff */
[----:B------:R3:W-:Y:S04]  /*0930*/  STG.E desc[UR4][R10.64], R27 ;  /* 0x0000001b0a007986 */ /* 0x0007e8000c101904 */
[----:B------:R-:W2:Y:S01]  /*0940*/  LDG.E R24, desc[UR6][R24.64] ;  /* 0x0000000618187981 */ /* 0x000ea2000c1e1900 */
[----:B------:R-:W-:Y:S01]  /*0950*/  ISETP.NE.AND P2, PT, R17, RZ, PT ;  /* 0x000000ff1100720c */ /* 0x000fe20003f45270 */
[----:B------:R-:W-:Y:S01]  /*0960*/  IMAD R16, R21, 0x10, R16 ;  /* 0x0000001015107824 */ /* 0x000fe200078e0210 */
[----:B--2---:R-:W-:-:S11]  /*0970*/  IADD3 R8, PT, PT, R9, R24, RZ ;  /* 0x0000001809087210 */ /* 0x004fd60007ffe0ff */
[----:B---3--:R-:W-:Y:S05]  /*0980*/  @P2 BRA `(.L_x_8) ;  /* 0xfffffff8000c2947 */ /* 0x008fea000383ffff */
[----:B------:R-:W-:-:S07]  /*0990*/  MOV R10, R12 ;  /* 0x0000000c000a7202 */ /* 0x000fce0000000f00 */
.L_x_7:
[----:B------:R-:W-:-:S13]  /*09a0*/  ISETP.NE.AND P2, PT, R20, RZ, PT ;  /* 0x000000ff1400720c */ /* 0x000fda0003f45270 */
[----:B------:R-:W-:Y:S05]  /*09b0*/  @!P2 BRA `(.L_x_9) ;  /* 0x000000080058a947 */ /* 0x000fea0003800000 */
[----:B------:R-:W-:Y:S01]  /*09c0*/  ISETP.NE.AND P2, PT, R22, RZ, PT ;  /* 0x000000ff1600720c */ /* 0x000fe20003f45270 */
[----:B------:R-:W-:-:S12]  /*09d0*/  @!P0 BRA `(.L_x_10) ;  /* 0x00000004000c8947 */ /* 0x000fd80003800000 */
[----:B-1----:R-:W-:Y:S01]  /*09e0*/  R2UR UR4, R18 ;  /* 0x00000000120472ca */ /* 0x002fe200000e0000 */
[----:B------:R-:W1:Y:S01]  /*09f0*/  LDC R9, c[0x0][0x398] ;  /* 0x0000e600ff097b82 */ /* 0x000e620000000800 */
[----:B------:R-:W-:-:S07]  /*0a00*/  R2UR UR5, R19 ;  /* 0x00000000130572ca */ /* 0x000fce00000e0000 */
[----:B------:R-:W2:Y:S06]  /*0a10*/  LDC.64 R4, c[0x0][0x388] ;  /* 0x0000e200ff047b82 */ /* 0x000eac0000000a00 */
[----:B------:R-:W3:Y:S01]  /*0a20*/  LDG.E R11, desc[UR4][R2.64] ;  /* 0x00000004020b7981 */ /* 0x000ee2000c1e1900 */
[C---:B------:R-:W-:Y:S01]  /*0a30*/  R2UR UR6, R18.reuse ;  /* 0x00000000120672ca */ /* 0x040fe200000e0000 */
[----:B------:R-:W4:Y:S01]  /*0a40*/  LDC.64 R6, c[0x0][0x380] ;  /* 0x0000e000ff067b82 */ /* 0x000f220000000a00 */
[----:B------:R-:W-:Y:S02]  /*0a50*/  R2UR UR7, R19 ;  /* 0x00000000130772ca */ /* 0x000fe400000e0000 */
[----:B------:R-:W-:-:S02]  /*0a60*/  R2UR UR8, R18 ;  /* 0x00000000120872ca */ /* 0x000fc400000e0000 */
[----:B------:R-:W-:Y:S01]  /*0a70*/  R2UR UR9, R19 ;  /* 0x00000000130972ca */ /* 0x000fe200000e0000 */
[----:B-1----:R-:W-:-:S04]  /*0a80*/  IMAD R17, R10, R9, R15 ;  /* 0x000000090a117224 */ /* 0x002fc800078e020f */
[----:B--2---:R-:W-:-:S04]  /*0a90*/  IMAD.WIDE R4, R17, 0x4, R4 ;  /* 0x0000000411047825 */ /* 0x004fc800078e0204 */
[----:B----4-:R-:W-:-:S04]  /*0aa0*/  IMAD.WIDE R6, R17, 0x4, R6 ;  /* 0x0000000411067825 */ /* 0x010fc800078e0206 */
[----:B---3--:R-:W-:-:S05]  /*0ab0*/  IMAD.IADD R11, R8, 0x1, R11 ;  /* 0x00000001080b7824 */ /* 0x008fca00078e020b */
[----:B------:R1:W-:Y:S04]  /*0ac0*/  STG.E desc[UR4][R4.64], R11 ;  /* 0x0000000b04007986 */ /* 0x0003e8000c101904 */
[----:B------:R-:W2:Y:S04]  /*0ad0*/  LDG.E R17, desc[UR6][R6.64] ;  /* 0x0000000606117981 */ /* 0x000ea8000c1e1900 */
[----:B------:R-:W3:Y:S01]  /*0ae0*/  LDG.E R21, desc[UR8][R2.64] ;  /* 0x0000000802157981 */ /* 0x000ee2000c1e1900 */
[----:B------:R-:W-:Y:S01]  /*0af0*/  IMAD.WIDE R24, R9, 0x4, R6 ;  /* 0x0000000409187825 */ /* 0x000fe200078e0206 */
[----:B--2---:R-:W-:-:S03]  /*0b00*/  IADD3 R8, PT, PT, R8, R17, RZ ;  /* 0x0000001108087210 */ /* 0x004fc60007ffe0ff */
[----:B------:R-:W-:Y:S01]  /*0b10*/  IMAD.WIDE R16, R9, 0x4, R4 ;  /* 0x0000000409107825 */ /* 0x000fe200078e0204 */
        /* <DEDUP_REMOVED lines=11> */
[----:B------:R-:W-:Y:S01]  /*0bd0*/  IMAD.WIDE R24, R9, 0x4, R6 ;  /* 0x0000000409187825 */ /* 0x000fe200078e0206 */
[----:B--2---:R-:W-:-:S03]  /*0be0*/  IADD3 R8, PT, PT, R8, R17, RZ ;  /* 0x0000001108087210 */ /* 0x004fc60007ffe0ff */
[----:B------:R-:W-:-:S04]  /*0bf0*/  IMAD.WIDE R16, R9, 0x4, R4 ;  /* 0x0000000409107825 */ /* 0x000fc800078e0204 */
[----:B---3--:R-:W-:-:S05]  /*0c00*/  IMAD.IADD R21, R8, 0x1, R21 ;  /* 0x0000000108157824 */ /* 0x008fca00078e0215 */
        /* <DEDUP_REMOVED lines=17> */
[----:B---3--:R-:W-:Y:S01]  /*0d20*/  IADD3 R8, PT, PT, R8, R5, RZ ;  /* 0x0000000508087210 */ /* 0x008fe20007ffe0ff */
[----:B------:R-:W-:-:S04]  /*0d30*/  IMAD.WIDE R4, R9, 0x4, R16 ;  /* 0x0000000409047825 */ /* 0x000fc800078e0210 */
[----:B----4-:R-:W-:Y:S02]  /*0d40*/  IMAD.IADD R11, R8, 0x1, R7 ;  /* 0x00000001080b7824 */ /* 0x010fe400078e0207 */
[----:B------:R-:W-:-:S03]  /*0d50*/  IMAD.WIDE R6, R9, 0x4, R24 ;  /* 0x0000000409067825 */ /* 0x000fc600078e0218 */
[----:B------:R3:W-:Y:S04]  /*0d60*/  STG.E desc[UR4][R4.64], R11 ;  /* 0x0000000b04007986 */ /* 0x0007e8000c101904 */
[----:B--2---:R-:W2:Y:S04]  /*0d70*/  LDG.E R17, desc[UR6][R6.64] ;  /* 0x0000000606117981 */ /* 0x004ea8000c1e1900 */
[----:B------:R-:W4:Y:S01]  /*0d80*/  LDG.E R21, desc[UR8][R2.64] ;  /* 0x0000000802157981 */ /* 0x000f22000c1e1900 */
[----:B------:R-:W-:Y:S01]  /*0d90*/  IMAD.WIDE R24, R9, 0x4, R6 ;  /* 0x0000000409187825 */ /* 0x000fe200078e0206 */
[----:B--2---:R-:W-:-:S03]  /*0da0*/  IADD3 R8, PT, PT, R8, R17, RZ ;  /* 0x0000001108087210 */ /* 0x004fc60007ffe0ff */
[----:B------:R-:W-:Y:S01]  /*0db0*/  IMAD.WIDE R16, R9, 0x4, R4 ;  /* 0x0000000409107825 */ /* 0x000fe200078e0204 */
[----:B----4-:R-:W-:-:S05]  /*0dc0*/  IADD3 R21, PT, PT, R8, R21, RZ ;  /* 0x0000001508157210 */ /* 0x010fca0007ffe0ff */
[----:B------:R3:W-:Y:S04]  /*0dd0*/  STG.E desc[UR4][R16.64], R21 ;  /* 0x0000001510007986 */ /* 0x0007e8000c101904 */
[----:B------:R-:W2:Y:S01]  /*0de0*/  LDG.E R25, desc[UR6][R24.64] ;  /* 0x0000000618197981 */ /* 0x000ea2000c1e1900 */
[----:B------:R-:W-:Y:S01]  /*0df0*/  VIADD R10, R10, 0x8 ;  /* 0x000000080a0a7836 */ /* 0x000fe20000000000 */
[----:B--23--:R-:W-:-:S07]  /*0e00*/  IADD3 R8, PT, PT, R8, R25, RZ ;  /* 0x0000001908087210 */ /* 0x00cfce0007ffe0ff */
.L_x_10:
        /* <DEDUP_REMOVED lines=15> */
[----:B----4-:R-:W-:Y:S01]  /*0f00*/  IMAD.WIDE R6, R17, 0x4, R6 ;  /* 0x0000000411067825 */ /* 0x010fe200078e0206 */
[----:B---3--:R-:W-:-:S05]  /*0f10*/  IADD3 R11, PT, PT, R8, R11, RZ ;  /* 0x0000000b080b7210 */ /* 0x008fca0007ffe0ff */
[----:B------:R1:W-:Y:S04]  /*0f20*/  STG.E desc[UR4][R4.64], R11 ;  /* 0x0000000b04007986 */ /* 0x0003e8000c101904 */
[----:B------:R-:W2:Y:S04]  /*0f30*/  LDG.E R17, desc[UR6][R6.64] ;  /* 0x0000000606117981 */ /* 0x000ea8000c1e1900 */
        /* <DEDUP_REMOVED lines=23> */
.L_x_11:
[----:B------:R-:W-:Y:S05]  /*10b0*/  @!P2 BRA `(.L_x_9) ;  /* 0x000000000098a947 */ /* 0x000fea0003800000 */
[----:B-1----:R-:W-:Y:S01]  /*10c0*/  R2UR UR4, R18 ;  /* 0x00000000120472ca */ /* 0x002fe200000e0000 */
[----:B------:R-:W1:Y:S01]  /*10d0*/  LDC R9, c[0x0][0x398] ;  /* 0x0000e600ff097b82 */ /* 0x000e620000000800 */
[----:B------:R-:W-:-:S07]  /*10e0*/  R2UR UR5, R19 ;  /* 0x00000000130572ca */ /* 0x000fce00000e0000 */
[----:B------:R-:W2:Y:S06]  /*10f0*/  LDC.64 R4, c[0x0][0x388] ;  /* 0x0000e200ff047b82 */ /* 0x000eac0000000a00 */
[----:B------:R-:W3:Y:S01]  /*1100*/  LDG.E R7, desc[UR4][R2.64] ;  /* 0x0000000402077981 */ /* 0x000ee2000c1e1900 */
[----:B------:R-:W-:Y:S01]  /*1110*/  ISETP.NE.AND P2, PT, R13, 0x1, PT ;  /* 0x000000010d00780c */ /* 0x000fe20003f45270 */
[----:B-1----:R-:W-:-:S04]  /*1120*/  IMAD R11, R10, R9, R15 ;  /* 0x000000090a0b7224 */ /* 0x002fc800078e020f */
[----:B--2---:R-:W-:Y:S01]  /*1130*/  IMAD.WIDE R4, R11, 0x4, R4 ;  /* 0x000000040b047825 */ /* 0x004fe200078e0204 */
[----:B---3--:R-:W-:-:S05]  /*1140*/  IADD3 R7, PT, PT, R7, R8, RZ ;  /* 0x0000000807077210 */ /* 0x008fca0007ffe0ff */
[----:B------:R2:W-:Y:S02]  /*1150*/  STG.E desc[UR4][R4.64], R7 ;  /* 0x0000000704007986 */ /* 0x0005e4000c101904 */
[----:B------:R-:W-:Y:S05]  /*1160*/  @!P2 BRA `(.L_x_9) ;  /* 0x00000000006ca947 */ /* 0x000fea0003800000 */
[----:B------:R-:W1:Y:S01]  /*1170*/  LDCU.64 UR4, c[0x0][0x380] ;  /* 0x00007000ff0477ac */ /* 0x000e620008000a00 */
[C---:B------:R-:W-:Y:S02]  /*1180*/  R2UR UR6, R18.reuse ;  /* 0x00000000120672ca */ /* 0x040fe400000e0000 */
[C---:B------:R-:W-:Y:S02]  /*1190*/  R2UR UR7, R19.reuse ;  /* 0x00000000130772ca */ /* 0x040fe400000e0000 */
[----:B------:R-:W-:Y:S02]  /*11a0*/  SHF.R.S32.HI R10, RZ, 0x1f, R11 ;  /* 0x0000001fff0a7819 */ /* 0x000fe4000001140b */
[----:B------:R-:W-:Y:S02]  /*11b0*/  R2UR UR8, R18 ;  /* 0x00000000120872ca */ /* 0x000fe400000e0000 */
[----:B------:R-:W-:Y:S02]  /*11c0*/  R2UR UR9, R19 ;  /* 0x00000000130972ca */ /* 0x000fe400000e0000 */
[----:B-1----:R-:W-:-:S04]  /*11d0*/  LEA R6, P2, R11, UR4, 0x2 ;  /* 0x000000040b067c11 */ /* 0x002fc8000f8410ff */
[----:B--2---:R-:W-:-:S07]  /*11e0*/  LEA.HI.X R7, R11, UR5, R10, 0x2, P2 ;  /* 0x000000050b077c11 */ /* 0x004fce00090f140a */
[----:B------:R-:W2:Y:S04]  /*11f0*/  LDG.E R10, desc[UR8][R2.64] ;  /* 0x00000008020a7981 */ /* 0x000ea8000c1e1900 */
[----:B------:R-:W3:Y:S01]  /*1200*/  LDG.E R11, desc[UR6][R6.64] ;  /* 0x00000006060b7981 */ /* 0x000ee2000c1e1900 */
[----:B------:R-:W-:Y:S02]  /*1210*/  ISETP.NE.AND P2, PT, R13, 0x2, PT ;  /* 0x000000020d00780c */ /* 0x000fe40003f45270 */
[----:B------:R-:W-:Y:S02]  /*1220*/  R2UR UR4, R18 ;  /* 0x00000000120472ca */ /* 0x000fe400000e0000 */
[----:B------:R-:W-:Y:S01]  /*1230*/  R2UR UR5, R19 ;  /* 0x00000000130572ca */ /* 0x000fe200000e0000 */
[----:B------:R-:W-:-:S08]  /*1240*/  IMAD.WIDE R4, R9, 0x4, R4 ;  /* 0x0000000409047825 */ /* 0x000fd000078e0204 */
[----:B------:R-:W-:Y:S02]  /*1250*/  @P2 R2UR UR8, R18 ;  /* 0x00000000120822ca */ /* 0x000fe400000e0000 */
[----:B------:R-:W-:Y:S01]  /*1260*/  @P2 R2UR UR9, R19 ;  /* 0x00000000130922ca */ /* 0x000fe200000e0000 */
[----:B---3--:R-:W-:-:S05]  /*1270*/  IMAD.IADD R21, R11, 0x1, R8 ;  /* 0x000000010b157824 */ /* 0x008fca00078e0208 */
[----:B--2---:R-:W-:Y:S01]  /*1280*/  IADD3 R17, PT, PT, R21, R10, RZ ;  /* 0x0000000a15117210 */ /* 0x004fe20007ffe0ff */
[----:B------:R-:W-:-:S04]  /*1290*/  IMAD.WIDE R10, R9, 0x4, R6 ;  /* 0x00000004090a7825 */ /* 0x000fc800078e0206 */
[----:B------:R3:W-:Y:S04]  /*12a0*/  STG.E desc[UR4][R4.64], R17 ;  /* 0x0000001104007986 */ /* 0x0007e8000c101904 */
[----:B------:R-:W2:Y:S04]  /*12b0*/  LDG.E R10, desc[UR6][R10.64] ;  /* 0x000000060a0a7981 */ /* 0x000ea8000c1e1900 */
[----:B------:R-:W2:Y:S01]  /*12c0*/  @P2 LDG.E R2, desc[UR8][R2.64] ;  /* 0x0000000802022981 */ /* 0x000ea2000c1e1900 */
[----:B------:R-:W-:Y:S02]  /*12d0*/  @P2 R2UR UR4, R18 ;  /* 0x00000000120422ca */ /* 0x000fe400000e0000 */
[----:B------:R-:W-:Y:S01]  /*12e0*/  @P2 R2UR UR5, R19 ;  /* 0x00000000130522ca */ /* 0x000fe200000e0000 */
[----:B------:R-:W-:Y:S01]  /*12f0*/  @P2 IMAD.WIDE R6, R9, 0x4, R4 ;  /* 0x0000000409062825 */ /* 0x000fe200078e0204 */
[----:B--2---:R-:W-:-:S11]  /*1300*/  @P2 IADD3 R9, PT, PT, R2, R10, R21 ;  /* 0x0000000a02092210 */ /* 0x004fd60007ffe015 */
[----:B------:R3:W-:Y:S02]  /*1310*/  @P2 STG.E desc[UR4][R6.64], R9 ;  /* 0x0000000906002986 */ /* 0x0007e4000c101904 */
.L_x_9:
[----:B------:R-:W4:Y:S01]  /*1320*/  LDCU UR4, c[0x0][0x398] ;  /* 0x00007300ff0477ac */ /* 0x000f220008000800 */
[----:B0-----:R-:W-:-:S04]  /*1330*/  IADD3 R15, PT, PT, R0, R15, RZ ;  /* 0x0000000f000f7210 */ /* 0x001fc80007ffe0ff */
[----:B----4-:R-:W-:-:S13]  /*1340*/  ISETP.GE.AND P2, PT, R15, UR4, PT ;  /* 0x000000040f007c0c */ /* 0x010fda000bf46270 */
[----:B------:R-:W-:Y:S05]  /*1350*/  @!P2 BRA `(.L_x_12) ;  /* 0xffffffec0070a947 */ /* 0x000fea000383ffff */
.L_x_6:
[----:B------:R-:W-:Y:S05]  /*1360*/  BSYNC.RECONVERGENT B0 ;  /* 0x0000000000007941 */ /* 0x000fea0003800200 */
.L_x_5:
[----:B------:R-:W-:Y:S06]  /*1370*/  BAR.SYNC.DEFER_BLOCKING 0x0 ;  /* 0x0000000000007b1d */ /* 0x000fec0000010000 */
[----:B------:R-:W-:Y:S05]  /*1380*/  EXIT ;  /* 0x000000000000794d */ /* 0x000fea0003800000 */
.L_x_13:
        /* <DEDUP_REMOVED lines=15> */
.L_x_48:


//--------------------- .text._Z23calculateHorizontalScanPiS_i --------------------------
	.section	.text._Z23calculateHorizontalScanPiS_i,"ax",@progbits
	.align	128
        .global         _Z23calculateHorizontalScanPiS_i
        .type           _Z23calculateHorizontalScanPiS_i,@function
        .size           _Z23calculateHorizontalScanPiS_i,(.L_x_49 - _Z23calculateHorizontalScanPiS_i)
        .other          _Z23calculateHorizontalScanPiS_i,@"STO_CUDA_ENTRY STV_DEFAULT"
_Z23calculateHorizontalScanPiS_i:
.text._Z23calculateHorizontalScanPiS_i:
[----:B------:R-:W-:Y:S01]  /*0000*/  LDC R1, c[0x0][0x37c] ;  /* 0x0000df00ff017b82 */ /* 0x000fe20000000800 */
[----:B------:R-:W0:Y:S01]  /*0010*/  S2R R3, SR_TID.X ;  /* 0x0000000000037919 */ /* 0x000e220000002100 */
[----:B------:R-:W0:Y:S01]  /*0020*/  LDCU UR4, c[0x0][0x390] ;  /* 0x00007200ff0477ac */ /* 0x000e220008000800 */
[----:B------:R-:W-:Y:S01]  /*0030*/  BSSY.RECONVERGENT B1, `(.L_x_14) ;  /* 0x00000db000017945 */ /* 0x000fe20003800200 */
[----:B0-----:R-:W-:-:S13]  /*0040*/  ISETP.GE.AND P0, PT, R3, UR4, PT ;  /* 0x0000000403007c0c */ /* 0x001fda000bf06270 */
[----:B------:R-:W-:Y:S05]  /*0050*/  @P0 BRA `(.L_x_15) ;  /* 0x0000000c00600947 */ /* 0x000fea0003800000 */
[----:B------:R-:W0:Y:S01]  /*0060*/  LDC R0, c[0x0][0x360] ;  /* 0x0000d800ff007b82 */ /* 0x000e220000000800 */
[----:B------:R-:W-:Y:S01]  /*0070*/  IMAD.MOV.U32 R5, RZ, RZ, RZ ;  /* 0x000000ffff057224 */ /* 0x000fe200078e00ff */
[----:B------:R-:W-:Y:S01]  /*0080*/  PRMT R2, RZ, 0x7610, R2 ;  /* 0x00007610ff027816 */ /* 0x000fe20000000002 */
[C---:B------:R-:W-:Y:S01]  /*0090*/  VIADD R6, R3.reuse, 0xffffffff ;  /* 0xffffffff03067836 */ /* 0x040fe20000000000 */
[----:B------:R-:W-:Y:S02]  /*00a0*/  PRMT R4, RZ, 0x7610, R4 ;  /* 0x00007610ff047816 */ /* 0x000fe40000000004 */
[----:B------:R-:W-:Y:S02]  /*00b0*/  PRMT R7, R3, 0x7610, R7 ;  /* 0x0000761003077816 */ /* 0x000fe40000000007 */
[----:B------:R-:W1:Y:S05]  /*00c0*/  LDC.64 R12, c[0x0][0x358] ;  /* 0x0000d600ff0c7b82 */ /* 0x000e6a0000000a00 */
.L_x_26:
[----:B------:R-:W-:Y:S01]  /*00d0*/  ISETP.GE.AND P0, PT, R3, 0x1, PT ;  /* 0x000000010300780c */ /* 0x000fe20003f06270 */
[----:B------:R-:W-:Y:S01]  /*00e0*/  BSSY.RECONVERGENT B0, `(.L_x_16) ;  /* 0x00000c3000007945 */ /* 0x000fe20003800200 */
[----:B------:R-:W-:-:S11]  /*00f0*/  IMAD.MOV.U32 R10, RZ, RZ, RZ ;  /* 0x000000ffff0a7224 */ /* 0x000fd600078e00ff */
[----:B------:R-:W-:Y:S05]  /*0100*/  @!P0 BRA `(.L_x_17) ;  /* 0x0000000c00008947 */ /* 0x000fea0003800000 */
[----:B0-----:R-:W-:Y:S01]  /*0110*/  IMAD R8, R0, R5, R6 ;  /* 0x0000000500087224 */ /* 0x001fe200078e0206 */
[----:B------:R-:W-:Y:S01]  /*0120*/  BSSY.RECONVERGENT B2, `(.L_x_18) ;  /* 0x0000050000027945 */ /* 0x000fe20003800200 */
[----:B------:R-:W-:Y:S02]  /*0130*/  IMAD.MOV.U32 R10, RZ, RZ, RZ ;  /* 0x000000ffff0a7224 */ /* 0x000fe400078e00ff */
[----:B------:R-:W-:Y:S01]  /*0140*/  IMAD.MOV.U32 R11, RZ, RZ, R3 ;  /* 0x000000ffff0b7224 */ /* 0x000fe200078e0003 */
[----:B------:R-:W-:-:S13]  /*0150*/  ISETP.GE.U32.AND P0, PT, R8, 0xf, PT ;  /* 0x0000000f0800780c */ /* 0x000fda0003f06070 */
[----:B------:R-:W-:Y:S05]  /*0160*/  @!P0 BRA `(.L_x_19) ;  /* 0x00000004002c8947 */ /* 0x000fea0003800000 */
[C---:B------:R-:W-:Y:S01]  /*0170*/  LOP3.LUT R8, R3.reuse, 0x7ffffff0, RZ, 0xc0, !PT ;  /* 0x7ffffff003087812 */ /* 0x040fe200078ec0ff */
[----:B------:R-:W-:Y:S01]  /*0180*/  HFMA2 R10, -RZ, RZ, 0, 0 ;  /* 0x00000000ff0a7431 */ /* 0x000fe200000001ff */
[----:B------:R-:W-:Y:S01]  /*0190*/  BSSY.RECONVERGENT B3, `(.L_x_20) ;  /* 0x0000047000037945 */ /* 0x000fe20003800200 */
[----:B------:R-:W-:Y:S02]  /*01a0*/  VIADD R9, R3, 0xfffffff8 ;  /* 0xfffffff803097836 */ /* 0x000fe40000000000 */
[----:B------:R-:W-:-:S07]  /*01b0*/  IMAD.MOV R8, RZ, RZ, -R8 ;  /* 0x000000ffff087224 */ /* 0x000fce00078e0a08 */
.L_x_21:
[----:B------:R-:W0:Y:S01]  /*01c0*/  LDC.64 R14, c[0x0][0x380] ;  /* 0x0000e000ff0e7b82 */ /* 0x000e220000000a00 */
[C---:B-1----:R-:W-:Y:S01]  /*01d0*/  R2UR UR4, R12.reuse ;  /* 0x000000000c0472ca */ /* 0x042fe200000e0000 */
[----:B------:R-:W-:Y:S01]  /*01e0*/  VIADD R25, R9, 0x6 ;  /* 0x0000000609197836 */ /* 0x000fe20000000000 */
[----:B------:R-:W-:Y:S01]  /*01f0*/  R2UR UR5, R13 ;  /* 0x000000000d0572ca */ /* 0x000fe200000e0000 */
[C---:B------:R-:W-:Y:S01]  /*0200*/  VIADD R19, R9.reuse, 0x7 ;  /* 0x0000000709137836 */ /* 0x040fe20000000000 */
[C---:B------:R-:W-:Y:S01]  /*0210*/  R2UR UR6, R12.reuse ;  /* 0x000000000c0672ca */ /* 0x040fe200000e0000 */
[----:B------:R-:W-:Y:S01]  /*0220*/  VIADD R21, R9, 0x5 ;  /* 0x0000000509157836 */ /* 0x000fe20000000000 */
[----:B------:R-:W-:Y:S01]  /*0230*/  R2UR UR7, R13 ;  /* 0x000000000d0772ca */ /* 0x000fe200000e0000 */
[----:B------:R-:W-:Y:S01]  /*0240*/  VIADD R17, R9, 0x4 ;  /* 0x0000000409117836 */ /* 0x000fe20000000000 */
[----:B------:R-:W-:Y:S02]  /*0250*/  R2UR UR8, R12 ;  /* 0x000000000c0872ca */ /* 0x000fe400000e0000 */
[----:B------:R-:W-:-:S02]  /*0260*/  R2UR UR9, R13 ;  /* 0x000000000d0972ca */ /* 0x000fc400000e0000 */
[----:B------:R-:W-:Y:S02]  /*0270*/  R2UR UR10, R12 ;  /* 0x000000000c0a72ca */ /* 0x000fe400000e0000 */
[----:B------:R-:W-:Y:S01]  /*0280*/  R2UR UR11, R13 ;  /* 0x000000000d0b72ca */ /* 0x000fe200000e0000 */
[----:B0-----:R-:W-:-:S04]  /*0290*/  IMAD.WIDE.U32 R24, R25, 0x4, R14 ;  /* 0x0000000419187825 */ /* 0x001fc800078e000e */
[--C-:B------:R-:W-:Y:S02]  /*02a0*/  IMAD.WIDE.U32 R18, R19, 0x4, R14.reuse ;  /* 0x0000000413127825 */ /* 0x100fe400078e000e */
[----:B------:R-:W2:Y:S02]  /*02b0*/  LDG.E R24, desc[UR6][R24.64] ;  /* 0x0000000618187981 */ /* 0x000ea4000c1e1900 */
[--C-:B------:R-:W-:Y:S02]  /*02c0*/  IMAD.WIDE.U32 R20, R21, 0x4, R14.reuse ;  /* 0x0000000415147825 */ /* 0x100fe400078e000e */
[----:B------:R-:W2:Y:S02]  /*02d0*/  LDG.E R23, desc[UR4][R18.64] ;  /* 0x0000000412177981 */ /* 0x000ea4000c1e1900 */
[----:B------:R-:W-:Y:S02]  /*02e0*/  IMAD.WIDE.U32 R16, R17, 0x4, R14 ;  /* 0x0000000411107825 */ /* 0x000fe400078e000e */
[----:B------:R0:W3:Y:S04]  /*02f0*/  LDG.E R11, desc[UR8][R20.64] ;  /* 0x00000008140b7981 */ /* 0x0000e8000c1e1900 */
[----:B------:R1:W3:Y:S01]  /*0300*/  LDG.E R22, desc[UR10][R16.64] ;  /* 0x0000000a10167981 */ /* 0x0002e2000c1e1900 */
[----:B------:R-:W-:-:S02]  /*0310*/  VIADD R26, R9, 0x1 ;  /* 0x00000001091a7836 */ /* 0x000fc40000000000 */
[C---:B------:R-:W-:Y:S01]  /*0320*/  VIADD R27, R9.reuse, 0x2 ;  /* 0x00000002091b7836 */ /* 0x040fe20000000000 */
[----:B------:R-:W-:Y:S01]  /*0330*/  IADD3 R29, PT, PT, R9, 0x3, RZ ;  /* 0x00000003091d7810 */ /* 0x000fe20007ffe0ff */
[----:B0-----:R-:W-:-:S04]  /*0340*/  IMAD.WIDE.U32 R20, R26, 0x4, R14 ;  /* 0x000000041a147825 */ /* 0x001fc800078e000e */
[--C-:B------:R-:W-:Y:S01]  /*0350*/  IMAD.WIDE.U32 R18, R27, 0x4, R14.reuse ;  /* 0x000000041b127825 */ /* 0x100fe200078e000e */
[----:B------:R-:W4:Y:S03]  /*0360*/  LDG.E R26, desc[UR8][R20.64] ;  /* 0x00000008141a7981 */ /* 0x000f26000c1e1900 */
[--C-:B-1----:R-:W-:Y:S01]  /*0370*/  IMAD.WIDE.U32 R16, R9, 0x4, R14.reuse ;  /* 0x0000000409107825 */ /* 0x102fe200078e000e */
[----:B------:R-:W5:Y:S03]  /*0380*/  LDG.E R27, desc[UR6][R18.64] ;  /* 0x00000006121b7981 */ /* 0x000f66000c1e1900 */
[----:B------:R-:W-:Y:S01]  /*0390*/  IMAD.WIDE.U32 R28, R29, 0x4, R14 ;  /* 0x000000041d1c7825 */ /* 0x000fe200078e000e */
[----:B------:R-:W4:Y:S05]  /*03a0*/  LDG.E R25, desc[UR10][R16.64] ;  /* 0x0000000a10197981 */ /* 0x000f2a000c1e1900 */
[----:B------:R0:W5:Y:S02]  /*03b0*/  LDG.E R28, desc[UR4][R28.64] ;  /* 0x000000041c1c7981 */ /* 0x000164000c1e1900 */
[C---:B0-----:R-:W-:Y:S01]  /*03c0*/  VIADD R29, R9.reuse, 0xfffffffb ;  /* 0xfffffffb091d7836 */ /* 0x041fe20000000000 */
[----:B--2---:R-:W-:Y:S01]  /*03d0*/  IADD3 R10, PT, PT, R24, R23, R10 ;  /* 0x00000017180a7210 */ /* 0x004fe20007ffe00a */
[----:B------:R-:W-:-:S03]  /*03e0*/  VIADD R23, R9, 0xffffffff ;  /* 0xffffffff09177836 */ /* 0x000fc60000000000 */
[----:B---3--:R-:W-:Y:S01]  /*03f0*/  IADD3 R10, PT, PT, R22, R11, R10 ;  /* 0x0000000b160a7210 */ /* 0x008fe20007ffe00a */
[----:B------:R-:W-:-:S04]  /*0400*/  VIADD R11, R9, 0xfffffffe ;  /* 0xfffffffe090b7836 */ /* 0x000fc80000000000 */
[----:B------:R-:W-:Y:S01]  /*0410*/  IMAD.WIDE.U32 R20, R11, 0x4, R14 ;  /* 0x000000040b147825 */ /* 0x000fe200078e000e */
[----:B------:R-:W-:-:S03]  /*0420*/  IADD3 R11, PT, PT, R9, -0x4, RZ ;  /* 0xfffffffc090b7810 */ /* 0x000fc60007ffe0ff */
[----:B------:R-:W-:-:S04]  /*0430*/  IMAD.WIDE.U32 R18, R23, 0x4, R14 ;  /* 0x0000000417127825 */ /* 0x000fc800078e000e */
[----:B------:R-:W-:Y:S01]  /*0440*/  VIADD R23, R9, 0xfffffffd ;  /* 0xfffffffd09177836 */ /* 0x000fe20000000000 */
[----:B------:R0:W2:Y:S01]  /*0450*/  LDG.E R24, desc[UR4][R18.64] ;  /* 0x0000000412187981 */ /* 0x0000a2000c1e1900 */
[----:B------:R-:W-:-:S05]  /*0460*/  IMAD.WIDE.U32 R16, R11, 0x4, R14 ;  /* 0x000000040b107825 */ /* 0x000fca00078e000e */
[----:B------:R1:W3:Y:S01]  /*0470*/  LDG.E R11, desc[UR10][R16.64] ;  /* 0x0000000a100b7981 */ /* 0x0002e2000c1e1900 */
[----:B0-----:R-:W-:-:S03]  /*0480*/  IMAD.WIDE.U32 R18, R23, 0x4, R14 ;  /* 0x0000000417127825 */ /* 0x001fc600078e000e */
[----:B------:R0:W2:Y:S01]  /*0490*/  LDG.E R23, desc[UR6][R20.64] ;  /* 0x0000000614177981 */ /* 0x0000a2000c1e1900 */
[----:B-1----:R-:W-:-:S03]  /*04a0*/  IMAD.WIDE.U32 R16, R29, 0x4, R14 ;  /* 0x000000041d107825 */ /* 0x002fc600078e000e */
[----:B------:R1:W3:Y:S04]  /*04b0*/  LDG.E R22, desc[UR8][R18.64] ;  /* 0x0000000812167981 */ /* 0x0002e8000c1e1900 */
[----:B------:R4:W3:Y:S01]  /*04c0*/  LDG.E R29, desc[UR4][R16.64] ;  /* 0x00000004101d7981 */ /* 0x0008e2000c1e1900 */
[----:B0-----:R-:W-:-:S04]  /*04d0*/  VIADD R21, R9, 0xfffffffa ;  /* 0xfffffffa09157836 */ /* 0x001fc80000000000 */
[----:B-1----:R-:W-:-:S04]  /*04e0*/  IMAD.WIDE.U32 R18, R21, 0x4, R14 ;  /* 0x0000000415127825 */ /* 0x002fc800078e000e */
[C---:B------:R-:W-:Y:S02]  /*04f0*/  VIADD R21, R9.reuse, 0xfffffff9 ;  /* 0xfffffff909157836 */ /* 0x040fe40000000000 */
[----:B----4-:R-:W-:Y:S01]  /*0500*/  VIADD R17, R9, 0xfffffff8 ;  /* 0xfffffff809117836 */ /* 0x010fe20000000000 */
[----:B------:R-:W4:Y:S01]  /*0510*/  LDG.E R18, desc[UR6][R18.64] ;  /* 0x0000000612127981 */ /* 0x000f22000c1e1900 */
[----:B------:R-:W-:-:S04]  /*0520*/  IMAD.WIDE.U32 R20, R21, 0x4, R14 ;  /* 0x0000000415147825 */ /* 0x000fc800078e000e */
[----:B------:R-:W-:Y:S02]  /*0530*/  IMAD.WIDE.U32 R14, R17, 0x4, R14 ;  /* 0x00000004110e7825 */ /* 0x000fe400078e000e */
[----:B------:R-:W4:Y:S04]  /*0540*/  LDG.E R20, desc[UR8][R20.64] ;  /* 0x0000000814147981 */ /* 0x000f28000c1e1900 */
[----:B------:R-:W4:Y:S01]  /*0550*/  LDG.E R14, desc[UR4][R14.64] ;  /* 0x000000040e0e7981 */ /* 0x000f22000c1e1900 */
[----:B-----5:R-:W-:Y:S01]  /*0560*/  IADD3 R10, PT, PT, R27, R28, R10 ;  /* 0x0000001c1b0a7210 */ /* 0x020fe20007ffe00a */
[----:B------:R-:W-:-:S03]  /*0570*/  VIADD R8, R8, 0x10 ;  /* 0x0000001008087836 */ /* 0x000fc60000000000 */
[----:B------:R-:W-:Y:S02]  /*0580*/  IADD3 R10, PT, PT, R25, R26, R10 ;  /* 0x0000001a190a7210 */ /* 0x000fe40007ffe00a */
[----:B------:R-:W-:Y:S02]  /*0590*/  ISETP.NE.AND P0, PT, R8, RZ, PT ;  /* 0x000000ff0800720c */ /* 0x000fe40003f05270 */
[----:B------:R-:W-:Y:S02]  /*05a0*/  IADD3 R9, PT, PT, R9, -0x10, RZ ;  /* 0xfffffff009097810 */ /* 0x000fe40007ffe0ff */
[----:B--2---:R-:W-:-:S04]  /*05b0*/  IADD3 R10, PT, PT, R23, R24, R10 ;  /* 0x00000018170a7210 */ /* 0x004fc80007ffe00a */
[----:B---3--:R-:W-:-:S04]  /*05c0*/  IADD3 R10, PT, PT, R11, R22, R10 ;  /* 0x000000160b0a7210 */ /* 0x008fc80007ffe00a */
[----:B----4-:R-:W-:-:S04]  /*05d0*/  IADD3 R29, PT, PT, R18, R29, R10 ;  /* 0x0000001d121d7210 */ /* 0x010fc80007ffe00a */
[----:B------:R-:W-:Y:S01]  /*05e0*/  IADD3 R10, PT, PT, R14, R20, R29 ;  /* 0x000000140e0a7210 */ /* 0x000fe20007ffe01d */
[----:B------:R-:W-:Y:S06]  /*05f0*/  @P0 BRA `(.L_x_21) ;  /* 0xfffffff800f00947 */ /* 0x000fec000383ffff */
[----:B------:R-:W-:Y:S05]  /*0600*/  BSYNC.RECONVERGENT B3 ;  /* 0x0000000000037941 */ /* 0x000fea0003800200 */
.L_x_20:
[----:B------:R-:W-:-:S07]  /*0610*/  VIADD R11, R9, 0x8 ;  /* 0x00000008090b7836 */ /* 0x000fce0000000000 */
.L_x_19:
[----:B------:R-:W-:Y:S05]  /*0620*/  BSYNC.RECONVERGENT B2 ;  /* 0x0000000000027941 */ /* 0x000fea0003800200 */
.L_x_18:
[----:B------:R-:W-:-:S13]  /*0630*/  LOP3.LUT P0, RZ, R3, 0xf, RZ, 0xc0, !PT ;  /* 0x0000000f03ff7812 */ /* 0x000fda000780c0ff */
[----:B------:R-:W-:Y:S05]  /*0640*/  @!P0 BRA `(.L_x_17) ;  /* 0x0000000400b08947 */ /* 0x000fea0003800000 */
[----:B------:R-:W-:Y:S01]  /*0650*/  PRMT R9, R7, 0x9910, RZ ;  /* 0x0000991007097816 */ /* 0x000fe200000000ff */
[----:B------:R-:W-:Y:S01]  /*0660*/  BSSY.RECONVERGENT B2, `(.L_x_22) ;  /* 0x0000030000027945 */ /* 0x000fe20003800200 */
[----:B------:R-:W-:Y:S02]  /*0670*/  PRMT R8, R0, 0x9910, RZ ;  /* 0x0000991000087816 */ /* 0x000fe400000000ff */
[----:B------:R-:W-:-:S05]  /*0680*/  PRMT R14, R4, 0x9910, RZ ;  /* 0x00009910040e7816 */ /* 0x000fca00000000ff */
[----:B------:R-:W-:-:S05]  /*0690*/  IMAD R14, R8, R14, R9 ;  /* 0x0000000e080e7224 */ /* 0x000fca00078e0209 */
[----:B------:R-:W-:-:S04]  /*06a0*/  LOP3.LUT R14, R14, 0xf, RZ, 0xc0, !PT ;  /* 0x0000000f0e0e7812 */ /* 0x000fc800078ec0ff */
[C---:B------:R-:W-:Y:S01]  /*06b0*/  LOP3.LUT P1, RZ, R14.reuse, 0x7, RZ, 0xc0, !PT ;  /* 0x000000070eff7812 */ /* 0x040fe2000782c0ff */
[----:B------:R-:W-:-:S05]  /*06c0*/  VIADD R15, R14, 0xffffffff ;  /* 0xffffffff0e0f7836 */ /* 0x000fca0000000000 */
[----:B------:R-:W-:-:S13]  /*06d0*/  ISETP.GE.U32.AND P0, PT, R15, 0x7, PT ;  /* 0x000000070f00780c */ /* 0x000fda0003f06070 */
[----:B------:R-:W-:Y:S05]  /*06e0*/  @!P0 BRA `(.L_x_23) ;  /* 0x00000000009c8947 */ /* 0x000fea0003800000 */
[----:B------:R-:W0:Y:S01]  /*06f0*/  LDC.64 R14, c[0x0][0x380] ;  /* 0x0000e000ff0e7b82 */ /* 0x000e220000000a00 */
[C---:B-1----:R-:W-:Y:S01]  /*0700*/  R2UR UR4, R12.reuse ;  /* 0x000000000c0472ca */ /* 0x042fe200000e0000 */
[----:B------:R-:W-:Y:S01]  /*0710*/  VIADD R17, R11, 0xffffffff ;  /* 0xffffffff0b117836 */ /* 0x000fe20000000000 */
[----:B------:R-:W-:Y:S01]  /*0720*/  R2UR UR5, R13 ;  /* 0x000000000d0572ca */ /* 0x000fe200000e0000 */
[C---:B------:R-:W-:Y:S01]  /*0730*/  VIADD R19, R11.reuse, 0xfffffffe ;  /* 0xfffffffe0b137836 */ /* 0x040fe20000000000 */
[C---:B------:R-:W-:Y:S01]  /*0740*/  R2UR UR6, R12.reuse ;  /* 0x000000000c0672ca */ /* 0x040fe200000e0000 */
[----:B------:R-:W-:Y:S01]  /*0750*/  VIADD R21, R11, 0xfffffffd ;  /* 0xfffffffd0b157836 */ /* 0x000fe20000000000 */
[C---:B------:R-:W-:Y:S02]  /*0760*/  R2UR UR7, R13.reuse ;  /* 0x000000000d0772ca */ /* 0x040fe400000e0000 */
[----:B------:R-:W-:Y:S02]  /*0770*/  R2UR UR8, R12 ;  /* 0x000000000c0872ca */ /* 0x000fe400000e0000 */
[----:B------:R-:W-:-:S02]  /*0780*/  R2UR UR9, R13 ;  /* 0x000000000d0972ca */ /* 0x000fc400000e0000 */
[C---:B------:R-:W-:Y:S01]  /*0790*/  IADD3 R23, PT, PT, R11.reuse, -0x4, RZ ;  /* 0xfffffffc0b177810 */ /* 0x040fe20007ffe0ff */
[C---:B------:R-:W-:Y:S01]  /*07a0*/  VIADD R27, R11.reuse, 0xfffffffb ;  /* 0xfffffffb0b1b7836 */ /* 0x040fe20000000000 */
[----:B------:R-:W-:Y:S01]  /*07b0*/  R2UR UR10, R12 ;  /* 0x000000000c0a72ca */ /* 0x000fe200000e0000 */
[----:B------:R-:W-:Y:S01]  /*07c0*/  VIADD R29, R11, 0xfffffffa ;  /* 0xfffffffa0b1d7836 */ /* 0x000fe20000000000 */
[----:B------:R-:W-:Y:S01]  /*07d0*/  R2UR UR11, R13 ;  /* 0x000000000d0b72ca */ /* 0x000fe200000e0000 */
[----:B0-----:R-:W-:-:S04]  /*07e0*/  IMAD.WIDE.U32 R16, R17, 0x4, R14 ;  /* 0x0000000411107825 */ /* 0x001fc800078e000e */
[--C-:B------:R-:W-:Y:S01]  /*07f0*/  IMAD.WIDE.U32 R18, R19, 0x4, R14.reuse ;  /* 0x0000000413127825 */ /* 0x100fe200078e000e */
[----:B------:R0:W2:Y:S03]  /*0800*/  LDG.E R25, desc[UR4][R16.64] ;  /* 0x0000000410197981 */ /* 0x0000a6000c1e1900 */
[----:B------:R-:W-:Y:S01]  /*0810*/  IMAD.WIDE.U32 R20, R21, 0x4, R14 ;  /* 0x0000000415147825 */ /* 0x000fe200078e000e */
[----:B------:R-:W-:Y:S01]  /*0820*/  R2UR UR12, R12 ;  /* 0x000000000c0c72ca */ /* 0x000fe200000e0000 */
[----:B------:R1:W2:Y:S01]  /*0830*/  LDG.E R24, desc[UR6][R18.64] ;  /* 0x0000000612187981 */ /* 0x0002a2000c1e1900 */
[----:B------:R-:W-:-:S03]  /*0840*/  R2UR UR13, R13 ;  /* 0x000000000d0d72ca */ /* 0x000fc600000e0000 */
[----:B------:R3:W4:Y:S01]  /*0850*/  LDG.E R26, desc[UR8][R20.64] ;  /* 0x00000008141a7981 */ /* 0x000722000c1e1900 */
[----:B0-----:R-:W-:-:S04]  /*0860*/  IMAD.WIDE.U32 R16, R23, 0x4, R14 ;  /* 0x0000000417107825 */ /* 0x001fc800078e000e */
[----:B------:R-:W-:Y:S02]  /*0870*/  VIADD R23, R11, 0xfffffff9 ;  /* 0xfffffff90b177836 */ /* 0x000fe40000000000 */
[--C-:B-1----:R-:W-:Y:S01]  /*0880*/  IMAD.WIDE.U32 R18, R27, 0x4, R14.reuse ;  /* 0x000000041b127825 */ /* 0x102fe200078e000e */
[----:B------:R-:W4:Y:S03]  /*0890*/  LDG.E R17, desc[UR4][R16.64] ;  /* 0x0000000410117981 */ /* 0x000f26000c1e1900 */
[----:B------:R-:W-:Y:S02]  /*08a0*/  VIADD R11, R11, 0xfffffff8 ;  /* 0xfffffff80b0b7836 */ /* 0x000fe40000000000 */
[--C-:B---3--:R-:W-:Y:S01]  /*08b0*/  IMAD.WIDE.U32 R20, R29, 0x4, R14.reuse ;  /* 0x000000041d147825 */ /* 0x108fe200078e000e */
[----:B------:R-:W3:Y:S03]  /*08c0*/  LDG.E R18, desc[UR6][R18.64] ;  /* 0x0000000612127981 */ /* 0x000ee6000c1e1900 */
[----:B------:R-:W-:-:S02]  /*08d0*/  IMAD.WIDE.U32 R22, R23, 0x4, R14 ;  /* 0x0000000417167825 */ /* 0x000fc400078e000e */
[----:B------:R-:W3:Y:S02]  /*08e0*/  LDG.E R20, desc[UR8][R20.64] ;  /* 0x0000000814147981 */ /* 0x000ee4000c1e1900 */
[----:B------:R-:W-:Y:S02]  /*08f0*/  IMAD.WIDE.U32 R14, R11, 0x4, R14 ;  /* 0x000000040b0e7825 */ /* 0x000fe400078e000e */
[----:B------:R-:W5:Y:S04]  /*0900*/  LDG.E R22, desc[UR10][R22.64] ;  /* 0x0000000a16167981 */ /* 0x000f68000c1e1900 */
[----:B------:R-:W5:Y:S01]  /*0910*/  LDG.E R14, desc[UR12][R14.64] ;  /* 0x0000000c0e0e7981 */ /* 0x000f62000c1e1900 */
[----:B--2---:R-:W-:-:S04]  /*0920*/  IADD3 R24, PT, PT, R24, R25, R10 ;  /* 0x0000001918187210 */ /* 0x004fc80007ffe00a */
[----:B----4-:R-:W-:-:S04]  /*0930*/  IADD3 R25, PT, PT, R17, R26, R24 ;  /* 0x0000001a11197210 */ /* 0x010fc80007ffe018 */
[----:B---3--:R-:W-:-:S04]  /*0940*/  IADD3 R25, PT, PT, R20, R18, R25 ;  /* 0x0000001214197210 */ /* 0x008fc80007ffe019 */
[----:B-----5:R-:W-:-:S07]  /*0950*/  IADD3 R10, PT, PT, R14, R22, R25 ;  /* 0x000000160e0a7210 */ /* 0x020fce0007ffe019 */
.L_x_23:
[----:B------:R-:W-:Y:S05]  /*0960*/  BSYNC.RECONVERGENT B2 ;  /* 0x0000000000027941 */ /* 0x000fea0003800200 */
.L_x_22:
[----:B------:R-:W-:Y:S05]  /*0970*/  @!P1 BRA `(.L_x_17) ;  /* 0x0000000000e49947 */ /* 0x000fea0003800000 */
[----:B------:R-:W-:Y:S01]  /*0980*/  PRMT R14, R2, 0x9910, RZ ;  /* 0x00009910020e7816 */ /* 0x000fe200000000ff */
[----:B------:R-:W-:Y:S04]  /*0990*/  BSSY.RECONVERGENT B2, `(.L_x_24) ;  /* 0x0000020000027945 */ /* 0x000fe80003800200 */
[----:B------:R-:W-:-:S05]  /*09a0*/  IMAD R8, R8, R14, R9 ;  /* 0x0000000e08087224 */ /* 0x000fca00078e0209 */
[----:B------:R-:W-:-:S04]  /*09b0*/  LOP3.LUT R8, R8, 0xffff, RZ, 0xc0, !PT ;  /* 0x0000ffff08087812 */ /* 0x000fc800078ec0ff */
[C---:B------:R-:W-:Y:S02]  /*09c0*/  LOP3.LUT R9, R8.reuse, 0x7, RZ, 0xc0, !PT ;  /* 0x0000000708097812 */ /* 0x040fe400078ec0ff */
[----:B------:R-:W-:-:S03]  /*09d0*/  LOP3.LUT R18, R8, 0x3, RZ, 0xc0, !PT ;  /* 0x0000000308127812 */ /* 0x000fc600078ec0ff */
[----:B------:R-:W-:Y:S01]  /*09e0*/  VIADD R9, R9, 0xffffffff ;  /* 0xffffffff09097836 */ /* 0x000fe20000000000 */
[----:B------:R-:W-:-:S04]  /*09f0*/  ISETP.NE.AND P1, PT, R18, RZ, PT ;  /* 0x000000ff1200720c */ /* 0x000fc80003f25270 */
[----:B------:R-:W-:-:S13]  /*0a00*/  ISETP.GE.U32.AND P0, PT, R9, 0x3, PT ;  /* 0x000000030900780c */ /* 0x000fda0003f06070 */
[----:B------:R-:W-:Y:S05]  /*0a10*/  @!P0 BRA `(.L_x_25) ;  /* 0x00000000005c8947 */ /* 0x000fea0003800000 */
[----:B------:R-:W0:Y:S01]  /*0a20*/  LDC.64 R16, c[0x0][0x380] ;  /* 0x0000e000ff107b82 */ /* 0x000e220000000a00 */
[C---:B-1----:R-:W-:Y:S01]  /*0a30*/  R2UR UR4, R12.reuse ;  /* 0x000000000c0472ca */ /* 0x042fe200000e0000 */
[----:B------:R-:W-:Y:S01]  /*0a40*/  VIADD R15, R11, 0xfffffffe ;  /* 0xfffffffe0b0f7836 */ /* 0x000fe20000000000 */
[----:B------:R-:W-:Y:S01]  /*0a50*/  R2UR UR5, R13 ;  /* 0x000000000d0572ca */ /* 0x000fe200000e0000 */
[----:B------:R-:W-:Y:S01]  /*0a60*/  VIADD R9, R11, 0xfffffffd ;  /* 0xfffffffd0b097836 */ /* 0x000fe20000000000 */
[C---:B------:R-:W-:Y:S02]  /*0a70*/  R2UR UR6, R12.reuse ;  /* 0x000000000c0672ca */ /* 0x040fe400000e0000 */
[----:B------:R-:W-:Y:S02]  /*0a80*/  R2UR UR7, R13 ;  /* 0x000000000d0772ca */ /* 0x000fe400000e0000 */
[C---:B------:R-:W-:Y:S01]  /*0a90*/  IADD3 R21, PT, PT, R11.reuse, -0x1, RZ ;  /* 0xffffffff0b157810 */ /* 0x040fe20007ffe0ff */
[----:B------:R-:W-:Y:S01]  /*0aa0*/  VIADD R11, R11, 0xfffffffc ;  /* 0xfffffffc0b0b7836 */ /* 0x000fe20000000000 */
[----:B------:R-:W-:-:S02]  /*0ab0*/  R2UR UR8, R12 ;  /* 0x000000000c0872ca */ /* 0x000fc400000e0000 */
[C---:B------:R-:W-:Y:S02]  /*0ac0*/  R2UR UR9, R13.reuse ;  /* 0x000000000d0972ca */ /* 0x040fe400000e0000 */
        /* <DEDUP_REMOVED lines=8> */
[----:B------:R-:W3:Y:S04]  /*0b50*/  LDG.E R9, desc[UR8][R8.64] ;  /* 0x0000000808097981 */ /* 0x000ee8000c1e1900 */
[----:B------:R-:W3:Y:S01]  /*0b60*/  LDG.E R16, desc[UR10][R16.64] ;  /* 0x0000000a10107981 */ /* 0x000ee2000c1e1900 */
[----:B--2---:R-:W-:-:S04]  /*0b70*/  IADD3 R10, PT, PT, R14, R21, R10 ;  /* 0x000000150e0a7210 */ /* 0x004fc80007ffe00a */
[----:B---3--:R-:W-:-:S07]  /*0b80*/  IADD3 R10, PT, PT, R16, R9, R10 ;  /* 0x00000009100a7210 */ /* 0x008fce0007ffe00a */
.L_x_25:
[----:B------:R-:W-:Y:S05]  /*0b90*/  BSYNC.RECONVERGENT B2 ;  /* 0x0000000000027941 */ /* 0x000fea0003800200 */
.L_x_24:
[----:B------:R-:W-:Y:S05]  /*0ba0*/  @!P1 BRA `(.L_x_17) ;  /* 0x0000000000589947 */ /* 0x000fea0003800000 */
[----:B------:R-:W0:Y:S01]  /*0bb0*/  LDC.64 R8, c[0x0][0x380] ;  /* 0x0000e000ff087b82 */ /* 0x000e220000000a00 */
[----:B-1----:R-:W-:Y:S01]  /*0bc0*/  R2UR UR4, R12 ;  /* 0x000000000c0472ca */ /* 0x002fe200000e0000 */
[----:B------:R-:W-:Y:S01]  /*0bd0*/  VIADD R15, R11, 0xffffffff ;  /* 0xffffffff0b0f7836 */ /* 0x000fe20000000000 */
[----:B------:R-:W-:-:S03]  /*0be0*/  R2UR UR5, R13 ;  /* 0x000000000d0572ca */ /* 0x000fc600000e0000 */
[----:B0-----:R-:W-:-:S10]  /*0bf0*/  IMAD.WIDE.U32 R14, R15, 0x4, R8 ;  /* 0x000000040f0e7825 */ /* 0x001fd400078e0008 */
[----:B------:R-:W2:Y:S01]  /*0c00*/  LDG.E R15, desc[UR4][R14.64] ;  /* 0x000000040e0f7981 */ /* 0x000ea2000c1e1900 */
[----:B------:R-:W-:Y:S02]  /*0c10*/  ISETP.NE.AND P0, PT, R18, 0x1, PT ;  /* 0x000000011200780c */ /* 0x000fe40003f05270 */
[----:B--2---:R-:W-:-:S11]  /*0c20*/  IADD3 R10, PT, PT, R10, R15, RZ ;  /* 0x0000000f0a0a7210 */ /* 0x004fd60007ffe0ff */
[----:B------:R-:W-:Y:S05]  /*0c30*/  @!P0 BRA `(.L_x_17) ;  /* 0x0000000000348947 */ /* 0x000fea0003800000 */
[----:B------:R-:W-:Y:S01]  /*0c40*/  ISETP.NE.AND P0, PT, R18, 0x2, PT ;  /* 0x000000021200780c */ /* 0x000fe20003f05270 */
[----:B------:R-:W-:Y:S01]  /*0c50*/  VIADD R15, R11, 0xfffffffe ;  /* 0xfffffffe0b0f7836 */ /* 0x000fe20000000000 */
[----:B------:R-:W-:Y:S02]  /*0c60*/  R2UR UR4, R12 ;  /* 0x000000000c0472ca */ /* 0x000fe400000e0000 */
[----:B------:R-:W-:Y:S01]  /*0c70*/  R2UR UR5, R13 ;  /* 0x000000000d0572ca */ /* 0x000fe200000e0000 */
[----:B------:R-:W-:-:S08]  /*0c80*/  IMAD.WIDE.U32 R14, R15, 0x4, R8 ;  /* 0x000000040f0e7825 */ /* 0x000fd000078e0008 */
[----:B------:R-:W-:Y:S01]  /*0c90*/  @P0 R2UR UR6, R12 ;  /* 0x000000000c0602ca */ /* 0x000fe200000e0000 */
[----:B------:R-:W-:Y:S01]  /*0ca0*/  @P0 VIADD R11, R11, 0xfffffffd ;  /* 0xfffffffd0b0b0836 */ /* 0x000fe20000000000 */
[----:B------:R-:W-:Y:S02]  /*0cb0*/  @P0 R2UR UR7, R13 ;  /* 0x000000000d0702ca */ /* 0x000fe400000e0000 */
[----:B------:R-:W2:Y:S01]  /*0cc0*/  LDG.E R15, desc[UR4][R14.64] ;  /* 0x000000040e0f7981 */ /* 0x000ea2000c1e1900 */
[----:B------:R-:W-:-:S10]  /*0cd0*/  @P0 IMAD.WIDE.U32 R8, R11, 0x4, R8 ;  /* 0x000000040b080825 */ /* 0x000fd400078e0008 */
[----:B------:R-:W3:Y:S01]  /*0ce0*/  @P0 LDG.E R9, desc[UR6][R8.64] ;  /* 0x0000000608090981 */ /* 0x000ee2000c1e1900 */
[----:B--2---:R-:W-:-:S04]  /*0cf0*/  IMAD.IADD R10, R10, 0x1, R15 ;  /* 0x000000010a0a7824 */ /* 0x004fc800078e020f */
[----:B---3--:R-:W-:-:S07]  /*0d00*/  @P0 IMAD.IADD R10, R10, 0x1, R9 ;  /* 0x000000010a0a0824 */ /* 0x008fce00078e0209 */
.L_x_17:
[----:B------:R-:W-:Y:S05]  /*0d10*/  BSYNC.RECONVERGENT B0 ;  /* 0x0000000000007941 */ /* 0x000fea0003800200 */
.L_x_16:
[----:B------:R-:W2:Y:S01]  /*0d20*/  LDC.64 R8, c[0x0][0x388] ;  /* 0x0000e200ff087b82 */ /* 0x000ea20000000a00 */
[----:B------:R-:W3:Y:S01]  /*0d30*/  LDCU UR4, c[0x0][0x390] ;  /* 0x00007200ff0477ac */ /* 0x000ee20008000800 */
[----:B-1----:R-:W-:Y:S01]  /*0d40*/  R2UR UR6, R12 ;  /* 0x000000000c0672ca */ /* 0x002fe200000e0000 */
[----:B------:R-:W-:Y:S01]  /*0d50*/  VIADD R4, R4, 0x1 ;  /* 0x0000000104047836 */ /* 0x000fe20000000000 */
[----:B------:R-:W-:Y:S01]  /*0d60*/  R2UR UR7, R13 ;  /* 0x000000000d0772ca */ /* 0x000fe200000e0000 */
[----:B------:R-:W-:Y:S02]  /*0d70*/  VIADD R2, R2, 0x1 ;  /* 0x0000000102027836 */ /* 0x000fe40000000000 */
[----:B------:R-:W-:Y:S02]  /*0d80*/  VIADD R5, R5, 0x1 ;  /* 0x0000000105057836 */ /* 0x000fe40000000000 */
[----:B--2---:R-:W-:Y:S01]  /*0d90*/  IMAD.WIDE R8, R3, 0x4, R8 ;  /* 0x0000000403087825 */ /* 0x004fe200078e0208 */
[----:B0-----:R-:W-:-:S04]  /*0da0*/  IADD3 R3, PT, PT, R0, R3, RZ ;  /* 0x0000000300037210 */ /* 0x001fc80007ffe0ff */
[----:B---3--:R-:W-:-:S03]  /*0db0*/  ISETP.GE.AND P0, PT, R3, UR4, PT ;  /* 0x0000000403007c0c */ /* 0x008fc6000bf06270 */
[----:B------:R2:W-:Y:S10]  /*0dc0*/  STG.E desc[UR6][R8.64], R10 ;  /* 0x0000000a08007986 */ /* 0x0005f4000c101906 */
[----:B--2---:R-:W-:Y:S05]  /*0dd0*/  @!P0 BRA `(.L_x_26) ;  /* 0xfffffff000bc8947 */ /* 0x004fea000383ffff */
.L_x_15:
[----:B------:R-:W-:Y:S05]  /*0de0*/  BSYNC.RECONVERGENT B1 ;  /* 0x0000000000017941 */ /* 0x000fea0003800200 */
.L_x_14:
[----:B------:R-:W-:Y:S06]  /*0df0*/  BAR.SYNC.DEFER_BLOCKING 0x0 ;  /* 0x0000000000007b1d */ /* 0x000fec0000010000 */
[----:B------:R-:W-:Y:S05]  /*0e00*/  EXIT ;  /* 0x000000000000794d */ /* 0x000fea0003800000 */
.L_x_27:
        /* <DEDUP_REMOVED lines=15> */
.L_x_49:


//--------------------- .text._Z18calculateHistogramPKjPiS1_iiijjj --------------------------
	.section	.text._Z18calculateHistogramPKjPiS1_iiijjj,"ax",@progbits
	.align	128
        .global         _Z18calculateHistogramPKjPiS1_iiijjj
        .type           _Z18calculateHistogramPKjPiS1_iiijjj,@function
        .size           _Z18calculateHistogramPKjPiS1_iiijjj,(.L_x_50 - _Z18calculateHistogramPKjPiS1_iiijjj)
        .other          _Z18calculateHistogramPKjPiS1_iiijjj,@"STO_CUDA_ENTRY STV_DEFAULT"
_Z18calculateHistogramPKjPiS1_iiijjj:
.text._Z18calculateHistogramPKjPiS1_iiijjj:
[----:B------:R-:W-:Y:S01]  /*0000*/  LDC R1, c[0x0][0x37c] ;  /* 0x0000df00ff017b82 */ /* 0x000fe20000000800 */
[----:B------:R-:W0:Y:S01]  /*0010*/  S2R R0, SR_CTAID.X ;  /* 0x0000000000007919 */ /* 0x000e220000002500 */
[----:B------:R-:W0:Y:S01]  /*0020*/  LDCU.64 UR4, c[0x0][0x398] ;  /* 0x00007300ff0477ac */ /* 0x000e220008000a00 */
[----:B------:R-:W-:Y:S01]  /*0030*/  BSSY.RECONVERGENT B0, `(.L_x_28) ;  /* 0x000003a000007945 */ /* 0x000fe20003800200 */
[----:B------:R-:W0:Y:S01]  /*0040*/  S2R R7, SR_TID.X ;  /* 0x0000000000077919 */ /* 0x000e220000002100 */
[----:B------:R-:W1:Y:S01]  /*0050*/  LDCU.64 UR6, c[0x0][0x358] ;  /* 0x00006b00ff0677ac */ /* 0x000e620008000a00 */
[----:B------:R-:W2:Y:S01]  /*0060*/  LDCU UR8, c[0x0][0x3a8] ;  /* 0x00007500ff0877ac */ /* 0x000ea20008000800 */
[----:B------:R-:W3:Y:S01]  /*0070*/  LDCU UR9, c[0x0][0x3a4] ;  /* 0x00007480ff0977ac */ /* 0x000ee20008000800 */
[----:B------:R-:W4:Y:S01]  /*0080*/  LDCU UR10, c[0x0][0x3ac] ;  /* 0x00007580ff0a77ac */ /* 0x000f220008000800 */
[----:B------:R-:W0:Y:S02]  /*0090*/  LDCU.64 UR12, c[0x0][0x398] ;  /* 0x00007300ff0c77ac */ /* 0x000e240008000a00 */
[----:B0-----:R-:W-:-:S05]  /*00a0*/  IMAD R9, R0, UR5, R7 ;  /* 0x0000000500097c24 */ /* 0x001fca000f8e0207 */
[----:B------:R-:W-:-:S04]  /*00b0*/  ISETP.GE.AND P0, PT, R9, UR4, PT ;  /* 0x0000000409007c0c */ /* 0x000fc8000bf06270 */
[----:B------:R-:W-:-:S13]  /*00c0*/  ISETP.GE.OR P0, PT, R7, UR5, P0 ;  /* 0x0000000507007c0c */ /* 0x000fda0008706670 */
[----:B-1234-:R-:W-:Y:S05]  /*00d0*/  @P0 BRA `(.L_x_29) ;  /* 0x0000000000bc0947 */ /* 0x01efea0003800000 */
[----:B------:R-:W0:Y:S01]  /*00e0*/  S2R R11, SR_CgaCtaId ;  /* 0x00000000000b7919 */ /* 0x000e220000008800 */
[----:B------:R-:W1:Y:S01]  /*00f0*/  LDC R10, c[0x0][0x3a0] ;  /* 0x0000e800ff0a7b82 */ /* 0x000e620000000800 */
[----:B------:R-:W-:-:S07]  /*0100*/  MOV R8, 0x400 ;  /* 0x0000040000087802 */ /* 0x000fce0000000f00 */
[----:B------:R-:W2:Y:S08]  /*0110*/  LDC R6, c[0x0][0x360] ;  /* 0x0000d800ff067b82 */ /* 0x000eb00000000800 */
[----:B------:R-:W3:Y:S08]  /*0120*/  LDC.64 R2, c[0x0][0x380] ;  /* 0x0000e000ff027b82 */ /* 0x000ef00000000a00 */
[----:B------:R-:W4:Y:S01]  /*0130*/  LDC.64 R4, c[0x0][0x390] ;  /* 0x0000e400ff047b82 */ /* 0x000f220000000a00 */
[----:B-1----:R-:W-:-:S02]  /*0140*/  IADD3 R10, PT, PT, R10, -0x1, RZ ;  /* 0xffffffff0a0a7810 */ /* 0x002fc40007ffe0ff */
[----:B0-----:R-:W-:Y:S02]  /*0150*/  LEA R8, R11, R8, 0x18 ;  /* 0x000000080b087211 */ /* 0x001fe400078ec0ff */
[----:B------:R-:W-:Y:S01]  /*0160*/  MOV R11, R9 ;  /* 0x00000009000b7202 */ /* 0x000fe20000000f00 */
[----:B------:R-:W-:-:S07]  /*0170*/  IMAD.MOV.U32 R9, RZ, RZ, R7 ;  /* 0x000000ffff097224 */ /* 0x000fce00078e0007 */
.L_x_32:
[----:B---3--:R-:W-:-:S05]  /*0180*/  IMAD.WIDE R12, R11, 0x4, R2 ;  /* 0x000000040b0c7825 */ /* 0x008fca00078e0202 */
[----:B------:R-:W3:Y:S01]  /*0190*/  LDG.E R17, desc[UR6][R12.64] ;  /* 0x000000060c117981 */ /* 0x000ee2000c1e1900 */
[----:B------:R-:W-:Y:S01]  /*01a0*/  BSSY.RECONVERGENT B1, `(.L_x_30) ;  /* 0x0000019000017945 */ /* 0x000fe20003800200 */
[----:B------:R-:W-:Y:S01]  /*01b0*/  IMAD.MOV.U32 R15, RZ, RZ, 0x1 ;  /* 0x00000001ff0f7424 */ /* 0x000fe200078e00ff */
[----:B------:R-:W-:Y:S02]  /*01c0*/  MOV R11, R10 ;  /* 0x0000000a000b7202 */ /* 0x000fe40000000f00 */
[----:B---3--:R-:W-:-:S13]  /*01d0*/  ISETP.GE.U32.AND P0, PT, R17, UR8, PT ;  /* 0x0000000811007c0c */ /* 0x008fda000bf06070 */
[----:B------:R-:W-:Y:S05]  /*01e0*/  @P0 BRA `(.L_x_31) ;  /* 0x0000000000500947 */ /* 0x000fea0003800000 */
[----:B------:R-:W0:Y:S01]  /*01f0*/  I2F.U32.RP R14, UR10 ;  /* 0x0000000a000e7d06 */ /* 0x000e220008209000 */
[----:B------:R-:W-:-:S07]  /*0200*/  ISETP.NE.U32.AND P2, PT, RZ, UR10, PT ;  /* 0x0000000aff007c0c */ /* 0x000fce000bf45070 */
[----:B0-----:R-:W0:Y:S02]  /*0210*/  MUFU.RCP R14, R14 ;  /* 0x0000000e000e7308 */ /* 0x001e240000001000 */
[----:B0-----:R-:W-:-:S06]  /*0220*/  VIADD R12, R14, 0xffffffe ;  /* 0x0ffffffe0e0c7836 */ /* 0x001fcc0000000000 */
[----:B------:R0:W1:Y:S02]  /*0230*/  F2I.FTZ.U32.TRUNC.NTZ R13, R12 ;  /* 0x0000000c000d7305 */ /* 0x000064000021f000 */
[----:B0-----:R-:W-:Y:S01]  /*0240*/  IMAD.MOV.U32 R12, RZ, RZ, RZ ;  /* 0x000000ffff0c7224 */ /* 0x001fe200078e00ff */
[----:B-1----:R-:W-:-:S05]  /*0250*/  IADD3 R11, PT, PT, RZ, -R13, RZ ;  /* 0x8000000dff0b7210 */ /* 0x002fca0007ffe0ff */
[----:B------:R-:W-:-:S04]  /*0260*/  IMAD R11, R11, UR10, RZ ;  /* 0x0000000a0b0b7c24 */ /* 0x000fc8000f8e02ff */
[----:B------:R-:W-:Y:S01]  /*0270*/  IMAD.HI.U32 R16, R13, R11, R12 ;  /* 0x0000000b0d107227 */ /* 0x000fe200078e000c */
[----:B------:R-:W-:-:S05]  /*0280*/  IADD3 R11, PT, PT, R17, -UR9, RZ ;  /* 0x80000009110b7c10 */ /* 0x000fca000fffe0ff */
[----:B------:R-:W-:-:S04]  /*0290*/  IMAD.HI.U32 R16, R16, R11, RZ ;  /* 0x0000000b10107227 */ /* 0x000fc800078e00ff */
[----:B------:R-:W-:-:S04]  /*02a0*/  IMAD.MOV R18, RZ, RZ, -R16 ;  /* 0x000000ffff127224 */ /* 0x000fc800078e0a10 */
[----:B------:R-:W-:-:S05]  /*02b0*/  IMAD R11, R18, UR10, R11 ;  /* 0x0000000a120b7c24 */ /* 0x000fca000f8e020b */
[----:B------:R-:W-:-:S13]  /*02c0*/  ISETP.GE.U32.AND P0, PT, R11, UR10, PT ;  /* 0x0000000a0b007c0c */ /* 0x000fda000bf06070 */
[----:B------:R-:W-:Y:S01]  /*02d0*/  @P0 IADD3 R11, PT, PT, R11, -UR10, RZ ;  /* 0x8000000a0b0b0c10 */ /* 0x000fe2000fffe0ff */
[----:B------:R-:W-:-:S03]  /*02e0*/  @P0 VIADD R16, R16, 0x1 ;  /* 0x0000000110100836 */ /* 0x000fc60000000000 */
[----:B------:R-:W-:-:S13]  /*02f0*/  ISETP.GE.U32.AND P1, PT, R11, UR10, PT ;  /* 0x0000000a0b007c0c */ /* 0x000fda000bf26070 */
[----:B------:R-:W-:Y:S02]  /*0300*/  @P1 IADD3 R16, PT, PT, R16, 0x1, RZ ;  /* 0x0000000110101810 */ /* 0x000fe40007ffe0ff */
[----:B------:R-:W-:-:S05]  /*0310*/  @!P2 LOP3.LUT R16, RZ, UR10, RZ, 0x33, !PT ;  /* 0x0000000aff10ac12 */ /* 0x000fca000f8e33ff */
[----:B------:R-:W-:-:S07]  /*0320*/  IMAD.MOV.U32 R11, RZ, RZ, R16 ;  /* 0x000000ffff0b7224 */ /* 0x000fce00078e0010 */
.L_x_31:
[----:B------:R-:W-:Y:S05]  /*0330*/  BSYNC.RECONVERGENT B1 ;  /* 0x0000000000017941 */ /* 0x000fea0003800200 */
.L_x_30:
[----:B--2---:R-:W-:Y:S01]  /*0340*/  IMAD.IADD R9, R6, 0x1, R9 ;  /* 0x0000000106097824 */ /* 0x004fe200078e0209 */
[C---:B------:R-:W-:Y:S01]  /*0350*/  LEA R14, R11.reuse, R8, 0x2 ;  /* 0x000000080b0e7211 */ /* 0x040fe200078e10ff */
[----:B----4-:R-:W-:-:S04]  /*0360*/  IMAD.WIDE R12, R11, 0x4, R4 ;  /* 0x000000040b0c7825 */ /* 0x010fc800078e0204 */
[----:B------:R-:W-:Y:S01]  /*0370*/  IMAD R11, R0, UR13, R9 ;  /* 0x0000000d000b7c24 */ /* 0x000fe2000f8e0209 */
[----:B------:R-:W-:Y:S01]  /*0380*/  ISETP.LT.AND P1, PT, R9, UR13, PT ;  /* 0x0000000d09007c0c */ /* 0x000fe2000bf21270 */
[----:B------:R0:W-:Y:S03]  /*0390*/  REDG.E.ADD.STRONG.GPU desc[UR6][R12.64], R15 ;  /* 0x0000000f0c00798e */ /* 0x0001e6000c12e106 */
[----:B------:R-:W-:Y:S01]  /*03a0*/  ISETP.GE.AND P0, PT, R11, UR12, PT ;  /* 0x0000000c0b007c0c */ /* 0x000fe2000bf06270 */
[----:B------:R0:W-:-:S12]  /*03b0*/  ATOMS.POPC.INC.32 RZ, [R14+URZ] ;  /* 0x000000000eff7f8c */ /* 0x0001d8000d8000ff */
[----:B0-----:R-:W-:Y:S05]  /*03c0*/  @!P0 BRA P1, `(.L_x_32) ;  /* 0xfffffffc006c8947 */ /* 0x001fea000083ffff */
.L_x_29:
[----:B------:R-:W-:Y:S05]  /*03d0*/  BSYNC.RECONVERGENT B0 ;  /* 0x0000000000007941 */ /* 0x000fea0003800200 */
.L_x_28:
[----:B------:R-:W0:Y:S01]  /*03e0*/  LDC R17, c[0x0][0x3a0] ;  /* 0x0000e800ff117b82 */ /* 0x000e220000000800 */
[----:B------:R-:W-:Y:S07]  /*03f0*/  BSSY.RECONVERGENT B0, `(.L_x_33) ;  /* 0x0000088000007945 */ /* 0x000fee0003800200 */
[----:B------:R-:W-:Y:S01]  /*0400*/  BAR.SYNC.DEFER_BLOCKING 0x0 ;  /* 0x0000000000007b1d */ /* 0x000fe20000010000 */
[----:B0-----:R-:W-:-:S04]  /*0410*/  ISETP.GE.AND P0, PT, R17, 0x1, PT ;  /* 0x000000011100780c */ /* 0x001fc80003f06270 */
[----:B------:R-:W-:-:S13]  /*0420*/  ISETP.NE.OR P0, PT, R7, RZ, !P0 ;  /* 0x000000ff0700720c */ /* 0x000fda0004705670 */
[----:B------:R-:W-:Y:S05]  /*0430*/  @P0 BRA `(.L_x_34) ;  /* 0x00000008000c0947 */ /* 0x000fea0003800000 */
[C---:B------:R-:W-:Y:S01]  /*0440*/  ISETP.GE.U32.AND P1, PT, R17.reuse, 0x8, PT ;  /* 0x000000081100780c */ /* 0x040fe20003f26070 */
[----:B------:R-:W-:Y:S01]  /*0450*/  HFMA2 R16, -RZ, RZ, 0, 0 ;  /* 0x00000000ff107431 */ /* 0x000fe200000001ff */
[----:B------:R-:W-:-:S04]  /*0460*/  LOP3.LUT R20, R17, 0x7, RZ, 0xc0, !PT ;  /* 0x0000000711147812 */ /* 0x000fc800078ec0ff */
[----:B------:R-:W-:-:S07]  /*0470*/  ISETP.NE.AND P0, PT, R20, RZ, PT ;  /* 0x000000ff1400720c */ /* 0x000fce0003f05270 */
[----:B------:R-:W-:Y:S06]  /*0480*/  @!P1 BRA `(.L_x_35) ;  /* 0x0000000000cc9947 */ /* 0x000fec0003800000 */
[----:B------:R-:W0:Y:S01]  /*0490*/  S2UR UR5, SR_CgaCtaId ;  /* 0x00000000000579c3 */ /* 0x000e220000008800 */
[----:B------:R-:W-:Y:S01]  /*04a0*/  LOP3.LUT R16, R17, 0x7ffffff8, RZ, 0xc0, !PT ;  /* 0x7ffffff811107812 */ /* 0x000fe200078ec0ff */
[----:B------:R-:W-:Y:S01]  /*04b0*/  UMOV UR4, 0x400 ;  /* 0x0000040000047882 */ /* 0x000fe20000000000 */
[----:B------:R-:W-:Y:S02]  /*04c0*/  IMAD R19, R0, R17, 0x3 ;  /* 0x0000000300137424 */ /* 0x000fe400078e0211 */
[----:B------:R-:W-:-:S03]  /*04d0*/  IADD3 R18, PT, PT, -R16, RZ, RZ ;  /* 0x000000ff10127210 */ /* 0x000fc60007ffe1ff */
[----:B------:R-:W1:Y:S01]  /*04e0*/  LDC.64 R2, c[0x0][0x388] ;  /* 0x0000e200ff027b82 */ /* 0x000e620000000a00 */
[----:B0-----:R-:W-:-:S04]  /*04f0*/  ULEA UR4, UR5, UR4, 0x18 ;  /* 0x0000000405047291 */ /* 0x001fc8000f8ec0ff */
[----:B------:R-:W-:-:S12]  /*0500*/  UIADD3 UR4, UPT, UPT, UR4, 0x10, URZ ;  /* 0x0000001004047890 */ /* 0x000fd8000fffe0ff */
.L_x_36:
[----:B------:R-:W0:Y:S01]  /*0510*/  S2R R12, SR_LANEID ;  /* 0x00000000000c7919 */ /* 0x000e220000000000 */
[----:B------:R-:W-:Y:S01]  /*0520*/  VOTEU.ANY UR5, UPT, PT ;  /* 0x0000000000057886 */ /* 0x000fe200038e0100 */
[C---:B------:R-:W-:Y:S01]  /*0530*/  VIADD R13, R19.reuse, 0xfffffffd ;  /* 0xfffffffd130d7836 */ /* 0x040fe20000000000 */
[----:B------:R-:W-:Y:S01]  /*0540*/  UFLO.U32 UR8, UR5 ;  /* 0x00000005000872bd */ /* 0x000fe200080e0000 */
[----:B------:R-:W2:Y:S01]  /*0550*/  LDS.128 R4, [UR4+-0x10] ;  /* 0xfffff004ff047984 */ /* 0x000ea20008000c00 */
[----:B------:R-:W-:Y:S01]  /*0560*/  UPOPC UR5, UR5 ;  /* 0x00000005000572bf */ /* 0x000fe20008000000 */
[C---:B------:R-:W-:Y:S02]  /*0570*/  IADD3 R15, PT, PT, R19.reuse, -0x2, RZ ;  /* 0xfffffffe130f7810 */ /* 0x040fe40007ffe0ff */
[----:B------:R-:W3:Y:S01]  /*0580*/  LDS.128 R8, [UR4] ;  /* 0x00000004ff087984 */ /* 0x000ee20008000c00 */
[----:B------:R-:W-:Y:S02]  /*0590*/  IADD3 R21, PT, PT, R19, -0x1, RZ ;  /* 0xffffffff13157810 */ /* 0x000fe40007ffe0ff */
[----:B-1----:R-:W-:Y:S01]  /*05a0*/  IMAD.WIDE.U32 R14, R15, 0x4, R2 ;  /* 0x000000040f0e7825 */ /* 0x002fe200078e0002 */
[----:B------:R-:W-:-:S02]  /*05b0*/  IADD3 R25, PT, PT, R19, 0x2, RZ ;  /* 0x0000000213197810 */ /* 0x000fc40007ffe0ff */
[C---:B------:R-:W-:Y:S01]  /*05c0*/  IADD3 R27, PT, PT, R19.reuse, 0x3, RZ ;  /* 0x00000003131b7810 */ /* 0x040fe20007ffe0ff */
[----:B------:R-:W-:Y:S01]  /*05d0*/  VIADD R23, R19, 0x4 ;  /* 0x0000000413177836 */ /* 0x000fe20000000000 */
[----:B0-----:R-:W-:Y:S01]  /*05e0*/  ISETP.EQ.U32.AND P1, PT, R12, UR8, PT ;  /* 0x000000080c007c0c */ /* 0x001fe2000bf22070 */
[----:B------:R-:W-:-:S04]  /*05f0*/  IMAD.WIDE.U32 R12, R13, 0x4, R2 ;  /* 0x000000040d0c7825 */ /* 0x000fc800078e0002 */
[----:B--2---:R-:W-:Y:S02]  /*0600*/  IMAD R29, R4, UR5, RZ ;  /* 0x00000005041d7c24 */ /* 0x004fe4000f8e02ff */
[----:B------:R-:W-:Y:S02]  /*0610*/  IMAD R22, R5, UR5, RZ ;  /* 0x0000000505167c24 */ /* 0x000fe4000f8e02ff */
[----:B---3--:R-:W-:-:S04]  /*0620*/  IMAD R28, R11, UR5, RZ ;  /* 0x000000050b1c7c24 */ /* 0x008fc8000f8e02ff */
[----:B------:R0:W-:Y:S01]  /*0630*/  @P1 REDG.E.ADD.STRONG.GPU desc[UR6][R12.64], R29 ;  /* 0x0000001d0c00198e */ /* 0x0001e2000c12e106 */
[----:B------:R-:W-:-:S03]  /*0640*/  IMAD.WIDE.U32 R4, R21, 0x4, R2 ;  /* 0x0000000415047825 */ /* 0x000fc600078e0002 */
[----:B------:R-:W-:Y:S01]  /*0650*/  @P1 REDG.E.ADD.STRONG.GPU desc[UR6][R14.64], R22 ;  /* 0x000000160e00198e */ /* 0x000fe2000c12e106 */
[----:B------:R-:W-:Y:S02]  /*0660*/  IMAD R6, R6, UR5, RZ ;  /* 0x0000000506067c24 */ /* 0x000fe4000f8e02ff */
[----:B------:R-:W-:Y:S02]  /*0670*/  VIADD R11, R19, 0x1 ;  /* 0x00000001130b7836 */ /* 0x000fe40000000000 */
[----:B------:R-:W-:Y:S01]  /*0680*/  IMAD R21, R8, UR5, RZ ;  /* 0x0000000508157c24 */ /* 0x000fe2000f8e02ff */
[----:B------:R1:W-:Y:S01]  /*0690*/  @P1 REDG.E.ADD.STRONG.GPU desc[UR6][R4.64], R6 ;  /* 0x000000060400198e */ /* 0x0003e2000c12e106 */
[----:B------:R-:W-:Y:S02]  /*06a0*/  IMAD R24, R9, UR5, RZ ;  /* 0x0000000509187c24 */ /* 0x000fe4000f8e02ff */
[----:B------:R-:W-:Y:S02]  /*06b0*/  IMAD R7, R7, UR5, RZ ;  /* 0x0000000507077c24 */ /* 0x000fe4000f8e02ff */
[----:B------:R-:W-:-:S02]  /*06c0*/  IMAD R26, R10, UR5, RZ ;  /* 0x000000050a1a7c24 */ /* 0x000fc4000f8e02ff */
[----:B------:R-:W-:-:S04]  /*06d0*/  IMAD.WIDE.U32 R8, R19, 0x4, R2 ;  /* 0x0000000413087825 */ /* 0x000fc800078e0002 */
[--C-:B------:R-:W-:Y:S01]  /*06e0*/  IMAD.WIDE.U32 R10, R11, 0x4, R2.reuse ;  /* 0x000000040b0a7825 */ /* 0x100fe200078e0002 */
[----:B------:R2:W-:Y:S03]  /*06f0*/  @P1 REDG.E.ADD.STRONG.GPU desc[UR6][R8.64], R7 ;  /* 0x000000070800198e */ /* 0x0005e6000c12e106 */
[--C-:B0-----:R-:W-:Y:S01]  /*0700*/  IMAD.WIDE.U32 R12, R25, 0x4, R2.reuse ;  /* 0x00000004190c7825 */ /* 0x101fe200078e0002 */
[----:B------:R2:W-:Y:S03]  /*0710*/  @P1 REDG.E.ADD.STRONG.GPU desc[UR6][R10.64], R21 ;  /* 0x000000150a00198e */ /* 0x0005e6000c12e106 */
[--C-:B-1----:R-:W-:Y:S01]  /*0720*/  IMAD.WIDE.U32 R4, R27, 0x4, R2.reuse ;  /* 0x000000041b047825 */ /* 0x102fe200078e0002 */
[----:B------:R-:W-:Y:S01]  /*0730*/  IADD3 R18, PT, PT, R18, 0x8, RZ ;  /* 0x0000000812127810 */ /* 0x000fe20007ffe0ff */
[----:B------:R2:W-:Y:S02]  /*0740*/  @P1 REDG.E.ADD.STRONG.GPU desc[UR6][R12.64], R24 ;  /* 0x000000180c00198e */ /* 0x0005e4000c12e106 */
[----:B------:R-:W-:-:S02]  /*0750*/  IMAD.WIDE.U32 R14, R23, 0x4, R2 ;  /* 0x00000004170e7825 */ /* 0x000fc400078e0002 */
[----:B------:R2:W-:Y:S04]  /*0760*/  @P1 REDG.E.ADD.STRONG.GPU desc[UR6][R4.64], R26 ;  /* 0x0000001a0400198e */ /* 0x0005e8000c12e106 */
[----:B------:R2:W-:Y:S01]  /*0770*/  @P1 REDG.E.ADD.STRONG.GPU desc[UR6][R14.64], R28 ;  /* 0x0000001c0e00198e */ /* 0x0005e2000c12e106 */
[----:B------:R-:W-:Y:S01]  /*0780*/  ISETP.NE.AND P1, PT, R18, RZ, PT ;  /* 0x000000ff1200720c */ /* 0x000fe20003f25270 */
[----:B------:R-:W-:Y:S01]  /*0790*/  UIADD3 UR4, UPT, UPT, UR4, 0x20, URZ ;  /* 0x0000002004047890 */ /* 0x000fe2000fffe0ff */
[----:B------:R-:W-:-:S11]  /*07a0*/  IADD3 R19, PT, PT, R19, 0x8, RZ ;  /* 0x0000000813137810 */ /* 0x000fd60007ffe0ff */
[----:B--2---:R-:W-:Y:S05]  /*07b0*/  @P1 BRA `(.L_x_36) ;  /* 0xfffffffc00541947 */ /* 0x004fea000383ffff */
.L_x_35:
[----:B------:R-:W-:Y:S05]  /*07c0*/  @!P0 BRA `(.L_x_34) ;  /* 0x0000000400288947 */ /* 0x000fea0003800000 */
[----:B------:R-:W-:Y:S02]  /*07d0*/  ISETP.GE.U32.AND P0, PT, R20, 0x4, PT ;  /* 0x000000041400780c */ /* 0x000fe40003f06070 */
[----:B------:R-:W-:-:S04]  /*07e0*/  LOP3.LUT R14, R17, 0x3, RZ, 0xc0, !PT ;  /* 0x00000003110e7812 */ /* 0x000fc800078ec0ff */
[----:B------:R-:W-:-:S07]  /*07f0*/  ISETP.NE.AND P1, PT, R14, RZ, PT ;  /* 0x000000ff0e00720c */ /* 0x000fce0003f25270 */
[----:B------:R-:W-:Y:S06]  /*0800*/  @!P0 BRA `(.L_x_37) ;  /* 0x0000000000748947 */ /* 0x000fec0003800000 */
[----:B------:R-:W0:Y:S01]  /*0810*/  S2R R3, SR_CgaCtaId ;  /* 0x0000000000037919 */ /* 0x000e220000008800 */
[----:B------:R-:W-:Y:S01]  /*0820*/  MOV R2, 0x400 ;  /* 0x0000040000027802 */ /* 0x000fe20000000f00 */
[----:B------:R-:W1:Y:S01]  /*0830*/  LDC.64 R12, c[0x0][0x388] ;  /* 0x0000e200ff0c7b82 */ /* 0x000e620000000a00 */
[----:B------:R-:W-:Y:S01]  /*0840*/  VOTEU.ANY UR4, UPT, PT ;  /* 0x0000000000047886 */ /* 0x000fe200038e0100 */
[----:B------:R-:W2:Y:S01]  /*0850*/  S2R R6, SR_LANEID ;  /* 0x0000000000067919 */ /* 0x000ea20000000000 */
[----:B------:R-:W-:Y:S01]  /*0860*/  UFLO.U32 UR5, UR4 ;  /* 0x00000004000572bd */ /* 0x000fe200080e0000 */
[----:B------:R-:W-:Y:S01]  /*0870*/  IMAD R7, R0, R17, R16 ;  /* 0x0000001100077224 */ /* 0x000fe200078e0210 */
[----:B------:R-:W-:-:S03]  /*0880*/  UPOPC UR4, UR4 ;  /* 0x00000004000472bf */ /* 0x000fc60008000000 */
[C---:B------:R-:W-:Y:S01]  /*0890*/  VIADD R15, R7.reuse, 0x3 ;  /* 0x00000003070f7836 */ /* 0x040fe20000000000 */
[C---:B------:R-:W-:Y:S02]  /*08a0*/  IADD3 R9, PT, PT, R7.reuse, 0x1, RZ ;  /* 0x0000000107097810 */ /* 0x040fe40007ffe0ff */
[----:B------:R-:W-:-:S05]  /*08b0*/  IADD3 R11, PT, PT, R7, 0x2, RZ ;  /* 0x00000002070b7810 */ /* 0x000fca0007ffe0ff */
[----:B-1----:R-:W-:Y:S01]  /*08c0*/  IMAD.WIDE.U32 R10, R11, 0x4, R12 ;  /* 0x000000040b0a7825 */ /* 0x002fe200078e000c */
[----:B0-----:R-:W-:Y:S02]  /*08d0*/  LEA R3, R3, R2, 0x18 ;  /* 0x0000000203037211 */ /* 0x001fe400078ec0ff */
[----:B--2---:R-:W-:-:S03]  /*08e0*/  ISETP.EQ.U32.AND P0, PT, R6, UR5, PT ;  /* 0x0000000506007c0c */ /* 0x004fc6000bf02070 */
[----:B------:R-:W-:Y:S02]  /*08f0*/  IMAD R8, R16, 0x4, R3 ;  /* 0x0000000410087824 */ /* 0x000fe400078e0203 */
[----:B------:R-:W-:-:S03]  /*0900*/  IMAD.WIDE.U32 R6, R7, 0x4, R12 ;  /* 0x0000000407067825 */ /* 0x000fc600078e000c */
[----:B------:R-:W0:Y:S04]  /*0910*/  LDS.64 R2, [R8] ;  /* 0x0000000008027984 */ /* 0x000e280000000a00 */
[----:B------:R1:W2:Y:S02]  /*0920*/  LDS.64 R4, [R8+0x8] ;  /* 0x0000080008047984 */ /* 0x0002a40000000a00 */
[----:B-1----:R-:W-:-:S04]  /*0930*/  IMAD.WIDE.U32 R8, R9, 0x4, R12 ;  /* 0x0000000409087825 */ /* 0x002fc800078e000c */
[----:B------:R-:W-:-:S04]  /*0940*/  IMAD.WIDE.U32 R12, R15, 0x4, R12 ;  /* 0x000000040f0c7825 */ /* 0x000fc800078e000c */
[----:B0-----:R-:W-:Y:S02]  /*0950*/  IMAD R15, R2, UR4, RZ ;  /* 0x00000004020f7c24 */ /* 0x001fe4000f8e02ff */
[----:B------:R-:W-:Y:S02]  /*0960*/  IMAD R3, R3, UR4, RZ ;  /* 0x0000000403037c24 */ /* 0x000fe4000f8e02ff */
[----:B--2---:R-:W-:Y:S01]  /*0970*/  IMAD R19, R4, UR4, RZ ;  /* 0x0000000404137c24 */ /* 0x004fe2000f8e02ff */
[----:B------:R0:W-:Y:S01]  /*0980*/  @P0 REDG.E.ADD.STRONG.GPU desc[UR6][R6.64], R15 ;  /* 0x0000000f0600098e */ /* 0x0001e2000c12e106 */
[----:B------:R-:W-:-:S03]  /*0990*/  IMAD R5, R5, UR4, RZ ;  /* 0x0000000405057c24 */ /* 0x000fc6000f8e02ff */
[----:B------:R0:W-:Y:S04]  /*09a0*/  @P0 REDG.E.ADD.STRONG.GPU desc[UR6][R8.64], R3 ;  /* 0x000000030800098e */ /* 0x0001e8000c12e106 */
[----:B------:R0:W-:Y:S04]  /*09b0*/  @P0 REDG.E.ADD.STRONG.GPU desc[UR6][R10.64], R19 ;  /* 0x000000130a00098e */ /* 0x0001e8000c12e106 */
[----:B------:R0:W-:Y:S01]  /*09c0*/  @P0 REDG.E.ADD.STRONG.GPU desc[UR6][R12.64], R5 ;  /* 0x000000050c00098e */ /* 0x0001e2000c12e106 */
[----:B------:R-:W-:-:S07]  /*09d0*/  IADD3 R16, PT, PT, R16, 0x4, RZ ;  /* 0x0000000410107810 */ /* 0x000fce0007ffe0ff */
.L_x_37:
[----:B------:R-:W-:Y:S05]  /*09e0*/  @!P1 BRA `(.L_x_34) ;  /* 0x0000000000a09947 */ /* 0x000fea0003800000 */
[----:B------:R-:W-:Y:S02]  /*09f0*/  ISETP.NE.AND P0, PT, R14, 0x1, PT ;  /* 0x000000010e00780c */ /* 0x000fe40003f05270 */
[----:B------:R-:W-:-:S04]  /*0a00*/  LOP3.LUT R2, R17, 0x1, RZ, 0xc0, !PT ;  /* 0x0000000111027812 */ /* 0x000fc800078ec0ff */
[----:B------:R-:W-:-:S07]  /*0a10*/  ISETP.NE.U32.AND P1, PT, R2, 0x1, PT ;  /* 0x000000010200780c */ /* 0x000fce0003f25070 */
[----:B------:R-:W-:Y:S06]  /*0a20*/  @!P0 BRA `(.L_x_38) ;  /* 0x0000000000508947 */ /* 0x000fec0003800000 */
[----:B0-----:R-:W0:Y:S01]  /*0a30*/  S2R R3, SR_CgaCtaId ;  /* 0x0000000000037919 */ /* 0x001e220000008800 */
[----:B------:R-:W-:Y:S01]  /*0a40*/  MOV R2, 0x400 ;  /* 0x0000040000027802 */ /* 0x000fe20000000f00 */
[----:B------:R-:W-:Y:S01]  /*0a50*/  VOTEU.ANY UR4, UPT, PT ;  /* 0x0000000000047886 */ /* 0x000fe200038e0100 */
[----:B------:R-:W-:Y:S01]  /*0a60*/  IMAD R5, R0, R17, R16 ;  /* 0x0000001100057224 */ /* 0x000fe200078e0210 */
[----:B------:R-:W1:Y:S01]  /*0a70*/  S2R R4, SR_LANEID ;  /* 0x0000000000047919 */ /* 0x000e620000000000 */
[----:B------:R-:W-:Y:S02]  /*0a80*/  UFLO.U32 UR5, UR4 ;  /* 0x00000004000572bd */ /* 0x000fe400080e0000 */
[----:B------:R-:W-:Y:S01]  /*0a90*/  UPOPC UR4, UR4 ;  /* 0x00000004000472bf */ /* 0x000fe20008000000 */
[----:B------:R-:W-:Y:S01]  /*0aa0*/  VIADD R7, R5, 0x1 ;  /* 0x0000000105077836 */ /* 0x000fe20000000000 */
[----:B0-----:R-:W-:-:S04]  /*0ab0*/  LEA R3, R3, R2, 0x18 ;  /* 0x0000000203037211 */ /* 0x001fc800078ec0ff */
[----:B------:R-:W-:Y:S02]  /*0ac0*/  LEA R6, R16, R3, 0x2 ;  /* 0x0000000310067211 */ /* 0x000fe400078e10ff */
[----:B------:R-:W0:Y:S01]  /*0ad0*/  LDC.64 R2, c[0x0][0x388] ;  /* 0x0000e200ff027b82 */ /* 0x000e220000000a00 */
[----:B-1----:R-:W-:Y:S02]  /*0ae0*/  ISETP.EQ.U32.AND P0, PT, R4, UR5, PT ;  /* 0x0000000504007c0c */ /* 0x002fe4000bf02070 */
[----:B------:R-:W1:Y:S01]  /*0af0*/  LDS.64 R8, [R6] ;  /* 0x0000000006087984 */ /* 0x000e620000000a00 */
[----:B0-----:R-:W-:-:S04]  /*0b00*/  IMAD.WIDE.U32 R4, R5, 0x4, R2 ;  /* 0x0000000405047825 */ /* 0x001fc800078e0002 */
[----:B------:R-:W-:-:S04]  /*0b10*/  IMAD.WIDE.U32 R2, R7, 0x4, R2 ;  /* 0x0000000407027825 */ /* 0x000fc800078e0002 */
[----:B-1----:R-:W-:Y:S02]  /*0b20*/  IMAD R7, R8, UR4, RZ ;  /* 0x0000000408077c24 */ /* 0x002fe4000f8e02ff */
[----:B------:R-:W-:-:S03]  /*0b30*/  IMAD R9, R9, UR4, RZ ;  /* 0x0000000409097c24 */ /* 0x000fc6000f8e02ff */
[----:B------:R1:W-:Y:S04]  /*0b40*/  @P0 REDG.E.ADD.STRONG.GPU desc[UR6][R4.64], R7 ;  /* 0x000000070400098e */ /* 0x0003e8000c12e106 */
[----:B------:R1:W-:Y:S01]  /*0b50*/  @P0 REDG.E.ADD.STRONG.GPU desc[UR6][R2.64], R9 ;  /* 0x000000090200098e */ /* 0x0003e2000c12e106 */
[----:B------:R-:W-:-:S07]  /*0b60*/  IADD3 R16, PT, PT, R16, 0x2, RZ ;  /* 0x0000000210107810 */ /* 0x000fce0007ffe0ff */
.L_x_38:
[----:B------:R-:W-:Y:S05]  /*0b70*/  @P1 BRA `(.L_x_34) ;  /* 0x00000000003c1947 */ /* 0x000fea0003800000 */
[----:B01----:R-:W0:Y:S01]  /*0b80*/  S2R R3, SR_CgaCtaId ;  /* 0x0000000000037919 */ /* 0x003e220000008800 */
[----:B------:R-:W-:Y:S01]  /*0b90*/  MOV R2, 0x400 ;  /* 0x0000040000027802 */ /* 0x000fe20000000f00 */
[----:B------:R-:W-:Y:S01]  /*0ba0*/  VOTEU.ANY UR4, UPT, PT ;  /* 0x0000000000047886 */ /* 0x000fe200038e0100 */
[----:B------:R-:W-:Y:S01]  /*0bb0*/  IMAD R17, R0, R17, R16 ;  /* 0x0000001100117224 */ /* 0x000fe200078e0210 */
[----:B------:R-:W1:Y:S01]  /*0bc0*/  S2R R5, SR_LANEID ;  /* 0x0000000000057919 */ /* 0x000e620000000000 */
[----:B------:R-:W-:Y:S02]  /*0bd0*/  UFLO.U32 UR5, UR4 ;  /* 0x00000004000572bd */ /* 0x000fe400080e0000 */
[----:B------:R-:W-:Y:S01]  /*0be0*/  UPOPC UR4, UR4 ;  /* 0x00000004000472bf */ /* 0x000fe20008000000 */
[----:B0-----:R-:W-:-:S04]  /*0bf0*/  LEA R3, R3, R2, 0x18 ;  /* 0x0000000203037211 */ /* 0x001fc800078ec0ff */
[----:B------:R-:W-:Y:S02]  /*0c00*/  LEA R4, R16, R3, 0x2 ;  /* 0x0000000310047211 */ /* 0x000fe400078e10ff */
[----:B------:R-:W0:Y:S01]  /*0c10*/  LDC.64 R2, c[0x0][0x388] ;  /* 0x0000e200ff027b82 */ /* 0x000e220000000a00 */
[----:B-1----:R-:W-:-:S03]  /*0c20*/  ISETP.EQ.U32.AND P0, PT, R5, UR5, PT ;  /* 0x0000000505007c0c */ /* 0x002fc6000bf02070 */
[----:B------:R-:W1:Y:S01]  /*0c30*/  LDS R4, [R4] ;  /* 0x0000000004047984 */ /* 0x000e620000000800 */
[----:B0-----:R-:W-:-:S04]  /*0c40*/  IMAD.WIDE.U32 R2, R17, 0x4, R2 ;  /* 0x0000000411027825 */ /* 0x001fc800078e0002 */
[----:B-1----:R-:W-:-:S05]  /*0c50*/  IMAD R5, R4, UR4, RZ ;  /* 0x0000000404057c24 */ /* 0x002fca000f8e02ff */
[----:B------:R2:W-:Y:S02]  /*0c60*/  @P0 REDG.E.ADD.STRONG.GPU desc[UR6][R2.64], R5 ;  /* 0x000000050200098e */ /* 0x0005e4000c12e106 */
.L_x_34:
[----:B------:R-:W-:Y:S05]  /*0c70*/  BSYNC.RECONVERGENT B0 ;  /* 0x0000000000007941 */ /* 0x000fea0003800200 */
.L_x_33:
[----:B------:R-:W-:Y:S06]  /*0c80*/  BAR.SYNC.DEFER_BLOCKING 0x0 ;  /* 0x0000000000007b1d */ /* 0x000fec0000010000 */
[----:B------:R-:W-:Y:S05]  /*0c90*/  EXIT ;  /* 0x000000000000794d */ /* 0x000fea0003800000 */
.L_x_39:
        /* <DEDUP_REMOVED lines=14> */
.L_x_50:


//--------------------- .text._Z14bitonicSortGPUPjiijj --------------------------
	.section	.text._Z14bitonicSortGPUPjiijj,"ax",@progbits
	.align	128
        .global         _Z14bitonicSortGPUPjiijj
        .type           _Z14bitonicSortGPUPjiijj,@function
        .size           _Z14bitonicSortGPUPjiijj,(.L_x_51 - _Z14bitonicSortGPUPjiijj)
        .other          _Z14bitonicSortGPUPjiijj,@"STO_CUDA_ENTRY STV_DEFAULT"
_Z14bitonicSortGPUPjiijj:
.text._Z14bitonicSortGPUPjiijj:
[----:B------:R-:W0:Y:S01]  /*0000*/  LDC R1, c[0x0][0x37c] ;  /* 0x0000df00ff017b82 */ /* 0x000e220000000800 */
[----:B------:R-:W1:Y:S01]  /*0010*/  S2R R17, SR_TID.X ;  /* 0x0000000000117919 */ /* 0x000e620000002100 */
[----:B------:R-:W2:Y:S06]  /*0020*/  LDCU UR5, c[0x0][0x2fc] ;  /* 0x00005f80ff0577ac */ /* 0x000eac0008000800 */
[----:B------:R-:W3:Y:S01]  /*0030*/  LDC.64 R18, c[0x0][0x390] ;  /* 0x0000e400ff127b82 */ /* 0x000ee20000000a00 */
[----:B0-----:R-:W-:Y:S01]  /*0040*/  VIADD R1, R1, 0xffffffe0 ;  /* 0xffffffe001017836 */ /* 0x001fe20000000000 */
[----:B------:R-:W1:Y:S01]  /*0050*/  S2R R16, SR_CTAID.X ;  /* 0x0000000000107919 */ /* 0x000e620000002500 */
[----:B------:R-:W1:Y:S01]  /*0060*/  LDCU UR6, c[0x0][0x360] ;  /* 0x00006c00ff0677ac */ /* 0x000e620008000800 */
[----:B------:R-:W0:Y:S01]  /*0070*/  LDCU UR7, c[0x0][0x388] ;  /* 0x00007100ff0777ac */ /* 0x000e220008000800 */
[----:B------:R-:W4:Y:S01]  /*0080*/  LDCU UR4, c[0x0][0x2f8] ;  /* 0x00005f00ff0477ac */ /* 0x000f220008000800 */
[----:B---3--:R-:W-:Y:S01]  /*0090*/  IMAD.IADD R0, R19, 0x1, -R18 ;  /* 0x0000000113007824 */ /* 0x008fe200078e0a12 */
[----:B----4-:R-:W-:Y:S01]  /*00a0*/  IADD3 R22, P1, PT, R1, UR4, RZ ;  /* 0x0000000401167c10 */ /* 0x010fe2000ff3e0ff */
[----:B-1----:R-:W-:-:S04]  /*00b0*/  IMAD R24, R16, UR6, R17 ;  /* 0x0000000610187c24 */ /* 0x002fc8000f8e0211 */
[----:B--2---:R-:W-:Y:S01]  /*00c0*/  IMAD.X R2, RZ, RZ, UR5, P1 ;  /* 0x00000005ff027e24 */ /* 0x004fe200088e06ff */
[----:B0-----:R-:W-:-:S04]  /*00d0*/  LOP3.LUT R26, R24, UR7, RZ, 0x3c, !PT ;  /* 0x00000007181a7c12 */ /* 0x001fc8000f8e3cff */
[----:B------:R-:W-:-:S04]  /*00e0*/  VIMNMX.U32 R3, PT, PT, R24, R26, !PT ;  /* 0x0000001a18037248 */ /* 0x000fc80007fe0000 */
[----:B------:R-:W-:-:S13]  /*00f0*/  ISETP.GE.U32.AND P0, PT, R3, R0, PT ;  /* 0x000000000300720c */ /* 0x000fda0003f06070 */
[----:B------:R-:W-:Y:S05]  /*0100*/  @P0 BRA `(.L_x_40) ;  /* 0x00000004004c0947 */ /* 0x000fea0003800000 */
[----:B------:R-:W0:Y:S01]  /*0110*/  LDC.64 R28, c[0x0][0x380] ;  /* 0x0000e000ff1c7b82 */ /* 0x000e220000000a00 */
[----:B------:R-:W1:Y:S01]  /*0120*/  LDCU.64 UR4, c[0x0][0x358] ;  /* 0x00006b00ff0477ac */ /* 0x000e620008000a00 */
[--C-:B------:R-:W-:Y:S02]  /*0130*/  IMAD.IADD R31, R24, 0x1, R18.reuse ;  /* 0x00000001181f7824 */ /* 0x100fe400078e0212 */
[----:B------:R-:W-:Y:S02]  /*0140*/  IMAD.IADD R3, R26, 0x1, R18 ;  /* 0x000000011a037824 */ /* 0x000fe400078e0212 */
[----:B0-----:R-:W-:-:S04]  /*0150*/  IMAD.WIDE.U32 R30, R31, 0x4, R28 ;  /* 0x000000041f1e7825 */ /* 0x001fc800078e001c */
[----:B------:R-:W-:Y:S01]  /*0160*/  IMAD.WIDE.U32 R28, R3, 0x4, R28 ;  /* 0x00000004031c7825 */ /* 0x000fe200078e001c */
[----:B-1----:R-:W2:Y:S04]  /*0170*/  LDG.E R25, desc[UR4][R30.64] ;  /* 0x000000041e197981 */ /* 0x002ea8000c1e1900 */
[----:B------:R-:W2:Y:S01]  /*0180*/  LDG.E R27, desc[UR4][R28.64] ;  /* 0x000000041c1b7981 */ /* 0x000ea2000c1e1900 */
[----:B------:R-:W-:Y:S01]  /*0190*/  MOV R8, 0x178 ;  /* 0x0000017800087802 */ /* 0x000fe20000000f00 */
[----:B------:R-:W0:Y:S01]  /*01a0*/  LDCU.64 UR4, c[0x4][0x168] ;  /* 0x01002d00ff0477ac */ /* 0x000e220008000a00 */
[----:B------:R-:W-:Y:S01]  /*01b0*/  IMAD.MOV.U32 R6, RZ, RZ, R22 ;  /* 0x000000ffff067224 */ /* 0x000fe200078e0016 */
[----:B------:R1:W-:Y:S01]  /*01c0*/  STL.128 [R1], R16 ;  /* 0x0000001001007387 */ /* 0x0003e20000100c00 */
[----:B------:R-:W-:-:S02]  /*01d0*/  IMAD.MOV.U32 R7, RZ, RZ, R2 ;  /* 0x000000ffff077224 */ /* 0x000fc400078e0002 */
[----:B------:R-:W3:Y:S01]  /*01e0*/  LDC.64 R8, c[0x4][R8] ;  /* 0x0100000008087b82 */ /* 0x000ee20000000a00 */
[----:B0-----:R-:W-:Y:S02]  /*01f0*/  IMAD.U32 R4, RZ, RZ, UR4 ;  /* 0x00000004ff047e24 */ /* 0x001fe4000f8e00ff */
[----:B------:R-:W-:Y:S01]  /*0200*/  IMAD.U32 R5, RZ, RZ, UR5 ;  /* 0x00000005ff057e24 */ /* 0x000fe2000f8e00ff */
[----:B--23--:R1:W-:Y:S06]  /*0210*/  STL.128 [R1+0x10], R24 ;  /* 0x0000101801007387 */ /* 0x00c3ec0000100c00 */
[----:B------:R-:W-:-:S07]  /*0220*/  LEPC R20, `(.L_x_41) ;  /* 0x000000001014794e */ /* 0x000fce0000000000 */
[----:B-1----:R-:W-:Y:S05]  /*0230*/  CALL.ABS.NOINC R8 ;  /* 0x0000000008007343 */ /* 0x002fea0003c00000 */
.L_x_41:
[----:B------:R-:W-:-:S13]  /*0240*/  ISETP.GT.U32.AND P0, PT, R26, R24, PT ;  /* 0x000000181a00720c */ /* 0x000fda0003f04070 */
[----:B------:R-:W-:Y:S05]  /*0250*/  @!P0 BRA `(.L_x_40) ;  /* 0x0000000000f88947 */ /* 0x000fea0003800000 */
[----:B------:R-:W0:Y:S01]  /*0260*/  LDCU UR4, c[0x0][0x38c] ;  /* 0x00007180ff0477ac */ /* 0x000e220008000800 */
[----:B------:R-:W1:Y:S01]  /*0270*/  S2R R17, SR_TID.X ;  /* 0x0000000000117919 */ /* 0x000e620000002100 */
[----:B------:R-:W2:Y:S01]  /*0280*/  LDC.64 R32, c[0x0][0x358] ;  /* 0x0000d600ff207b82 */ /* 0x000ea20000000a00 */
[----:B0-----:R-:W-:-:S13]  /*0290*/  LOP3.LUT P0, RZ, R24, UR4, RZ, 0xc0, !PT ;  /* 0x0000000418ff7c12 */ /* 0x001fda000f80c0ff */
[----:B------:R-:W-:Y:S05]  /*02a0*/  @P0 BRA `(.L_x_42) ;  /* 0x0000000000740947 */ /* 0x000fea0003800000 */
[C---:B--2---:R-:W-:Y:S02]  /*02b0*/  R2UR UR6, R32.reuse ;  /* 0x00000000200672ca */ /* 0x044fe400000e0000 */
[C---:B------:R-:W-:Y:S02]  /*02c0*/  R2UR UR7, R33.reuse ;  /* 0x00000000210772ca */ /* 0x040fe400000e0000 */
[----:B------:R-:W-:Y:S02]  /*02d0*/  R2UR UR4, R32 ;  /* 0x00000000200472ca */ /* 0x000fe400000e0000 */
[----:B------:R-:W-:-:S09]  /*02e0*/  R2UR UR5, R33 ;  /* 0x00000000210572ca */ /* 0x000fd200000e0000 */
[----:B------:R-:W2:Y:S04]  /*02f0*/  LDG.E R27, desc[UR6][R28.64] ;  /* 0x000000061c1b7981 */ /* 0x000ea8000c1e1900 */
[----:B------:R-:W2:Y:S02]  /*0300*/  LDG.E R19, desc[UR4][R30.64] ;  /* 0x000000041e137981 */ /* 0x000ea4000c1e1900 */
[----:B--2---:R-:W-:-:S13]  /*0310*/  ISETP.GT.U32.AND P0, PT, R19, R27, PT ;  /* 0x0000001b1300720c */ /* 0x004fda0003f04070 */
[----:B------:R-:W-:Y:S05]  /*0320*/  @!P0 BRA `(.L_x_40) ;  /* 0x0000000000c48947 */ /* 0x000fea0003800000 */
[----:B------:R-:W-:Y:S01]  /*0330*/  MOV R8, 0x178 ;  /* 0x0000017800087802 */ /* 0x000fe20000000f00 */
[----:B------:R-:W-:Y:S01]  /*0340*/  IMAD.MOV.U32 R18, RZ, RZ, R24 ;  /* 0x000000ffff127224 */ /* 0x000fe200078e0018 */
[----:B------:R0:W-:Y:S01]  /*0350*/  STL.64 [R1+0x10], R26 ;  /* 0x0000101a01007387 */ /* 0x0001e20000100a00 */
[----:B------:R-:W2:Y:S01]  /*0360*/  LDCU.64 UR4, c[0x4][0x170] ;  /* 0x01002e00ff0477ac */ /* 0x000ea20008000a00 */
[----:B------:R-:W-:Y:S02]  /*0370*/  IMAD.MOV.U32 R6, RZ, RZ, R22 ;  /* 0x000000ffff067224 */ /* 0x000fe400078e0016 */
[----:B-1----:R0:W-:Y:S01]  /*0380*/  STL.128 [R1], R16 ;  /* 0x0000001001007387 */ /* 0x0021e20000100c00 */
[----:B------:R-:W1:Y:S01]  /*0390*/  LDC.64 R8, c[0x4][R8] ;  /* 0x0100000008087b82 */ /* 0x000e620000000a00 */
[----:B------:R-:W-:Y:S02]  /*03a0*/  IMAD.MOV.U32 R7, RZ, RZ, R2 ;  /* 0x000000ffff077224 */ /* 0x000fe400078e0002 */
[----:B--2---:R-:W-:-:S02]  /*03b0*/  IMAD.U32 R4, RZ, RZ, UR4 ;  /* 0x00000004ff047e24 */ /* 0x004fc4000f8e00ff */
[----:B0-----:R-:W-:-:S07]  /*03c0*/  IMAD.U32 R5, RZ, RZ, UR5 ;  /* 0x00000005ff057e24 */ /* 0x001fce000f8e00ff */
[----:B------:R-:W-:-:S07]  /*03d0*/  LEPC R20, `(.L_x_43) ;  /* 0x000000001014794e */ /* 0x000fce0000000000 */
[----:B-1----:R-:W-:Y:S05]  /*03e0*/  CALL.ABS.NOINC R8 ;  /* 0x0000000008007343 */ /* 0x002fea0003c00000 */
.L_x_43:
[C---:B------:R-:W-:Y:S02]  /*03f0*/  R2UR UR6, R32.reuse ;  /* 0x00000000200672ca */ /* 0x040fe400000e0000 */
[C---:B------:R-:W-:Y:S02]  /*0400*/  R2UR UR7, R33.reuse ;  /* 0x00000000210772ca */ /* 0x040fe400000e0000 */
[----:B------:R-:W-:Y:S02]  /*0410*/  R2UR UR4, R32 ;  /* 0x00000000200472ca */ /* 0x000fe400000e0000 */
[----:B------:R-:W-:-:S09]  /*0420*/  R2UR UR5, R33 ;  /* 0x00000000210572ca */ /* 0x000fd200000e0000 */
[----:B------:R-:W2:Y:S04]  /*0430*/  LDG.E R5, desc[UR6][R28.64] ;  /* 0x000000061c057981 */ /* 0x000ea8000c1e1900 */
[----:B------:R-:W3:Y:S04]  /*0440*/  LDG.E R3, desc[UR4][R30.64] ;  /* 0x000000041e037981 */ /* 0x000ee8000c1e1900 */
[----:B--2---:R2:W-:Y:S04]  /*0450*/  STG.E desc[UR4][R30.64], R5 ;  /* 0x000000051e007986 */ /* 0x0045e8000c101904 */
[----:B---3--:R2:W-:Y:S01]  /*0460*/  STG.E desc[UR6][R28.64], R3 ;  /* 0x000000031c007986 */ /* 0x0085e2000c101906 */
[----:B------:R-:W-:Y:S05]  /*0470*/  BRA `(.L_x_40) ;  /* 0x0000000000707947 */ /* 0x000fea0003800000 */
.L_x_42:
[C---:B--2---:R-:W-:Y:S02]  /*0480*/  R2UR UR6, R32.reuse ;  /* 0x00000000200672ca */ /* 0x044fe400000e0000 */
[C---:B------:R-:W-:Y:S02]  /*0490*/  R2UR UR7, R33.reuse ;  /* 0x00000000210772ca */ /* 0x040fe400000e0000 */
[----:B------:R-:W-:Y:S02]  /*04a0*/  R2UR UR4, R32 ;  /* 0x00000000200472ca */ /* 0x000fe400000e0000 */
[----:B------:R-:W-:-:S09]  /*04b0*/  R2UR UR5, R33 ;  /* 0x00000000210572ca */ /* 0x000fd200000e0000 */
[----:B------:R-:W2:Y:S04]  /*04c0*/  LDG.E R27, desc[UR6][R28.64] ;  /* 0x000000061c1b7981 */ /* 0x000ea8000c1e1900 */
[----:B------:R-:W2:Y:S02]  /*04d0*/  LDG.E R19, desc[UR4][R30.64] ;  /* 0x000000041e137981 */ /* 0x000ea4000c1e1900 */
[----:B--2---:R-:W-:-:S13]  /*04e0*/  ISETP.GE.U32.AND P0, PT, R19, R27, PT ;  /* 0x0000001b1300720c */ /* 0x004fda0003f06070 */
[----:B------:R-:W-:Y:S05]  /*04f0*/  @P0 BRA `(.L_x_40) ;  /* 0x0000000000500947 */ /* 0x000fea0003800000 */
[----:B------:R-:W-:Y:S01]  /*0500*/  IMAD.MOV.U32 R18, RZ, RZ, R24 ;  /* 0x000000ffff127224 */ /* 0x000fe200078e0018 */
[----:B------:R-:W-:Y:S01]  /*0510*/  MOV R0, 0x178 ;  /* 0x0000017800007802 */ /* 0x000fe20000000f00 */
[----:B------:R0:W-:Y:S01]  /*0520*/  STL.64 [R1+0x10], R26 ;  /* 0x0000101a01007387 */ /* 0x0001e20000100a00 */
[----:B------:R-:W2:Y:S01]  /*0530*/  LDCU.64 UR4, c[0x4][0x170] ;  /* 0x01002e00ff0477ac */ /* 0x000ea20008000a00 */
[----:B------:R-:W-:Y:S01]  /*0540*/  IMAD.MOV.U32 R6, RZ, RZ, R22 ;  /* 0x000000ffff067224 */ /* 0x000fe200078e0016 */
[----:B------:R0:W3:Y:S01]  /*0550*/  LDC.64 R8, c[0x4][R0] ;  /* 0x0100000000087b82 */ /* 0x0000e20000000a00 */
[----:B-1----:R0:W-:Y:S01]  /*0560*/  STL.128 [R1], R16 ;  /* 0x0000001001007387 */ /* 0x0021e20000100c00 */
[----:B------:R-:W-:Y:S02]  /*0570*/  IMAD.MOV.U32 R7, RZ, RZ, R2 ;  /* 0x000000ffff077224 */ /* 0x000fe400078e0002 */
[----:B--2---:R-:W-:Y:S02]  /*0580*/  IMAD.U32 R4, RZ, RZ, UR4 ;  /* 0x00000004ff047e24 */ /* 0x004fe4000f8e00ff */
[----:B0-----:R-:W-:-:S07]  /*0590*/  IMAD.U32 R5, RZ, RZ, UR5 ;  /* 0x00000005ff057e24 */ /* 0x001fce000f8e00ff */
[----:B------:R-:W-:-:S07]  /*05a0*/  LEPC R20, `(.L_x_44) ;  /* 0x000000001014794e */ /* 0x000fce0000000000 */
[----:B---3--:R-:W-:Y:S05]  /*05b0*/  CALL.ABS.NOINC R8 ;  /* 0x0000000008007343 */ /* 0x008fea0003c00000 */
.L_x_44:
[C---:B------:R-:W-:Y:S02]  /*05c0*/  R2UR UR6, R32.reuse ;  /* 0x00000000200672ca */ /* 0x040fe400000e0000 */
[C---:B------:R-:W-:Y:S02]  /*05d0*/  R2UR UR7, R33.reuse ;  /* 0x00000000210772ca */ /* 0x040fe400000e0000 */
[----:B------:R-:W-:Y:S02]  /*05e0*/  R2UR UR4, R32 ;  /* 0x00000000200472ca */ /* 0x000fe400000e0000 */
[----:B------:R-:W-:-:S09]  /*05f0*/  R2UR UR5, R33 ;  /* 0x00000000210572ca */ /* 0x000fd200000e0000 */
[----:B------:R-:W2:Y:S04]  /*0600*/  LDG.E R5, desc[UR6][R28.64] ;  /* 0x000000061c057981 */ /* 0x000ea8000c1e1900 */
[----:B------:R-:W3:Y:S04]  /*0610*/  LDG.E R3, desc[UR4][R30.64] ;  /* 0x000000041e037981 */ /* 0x000ee8000c1e1900 */
[----:B--2---:R0:W-:Y:S04]  /*0620*/  STG.E desc[UR4][R30.64], R5 ;  /* 0x000000051e007986 */ /* 0x0041e8000c101904 */
[----:B---3--:R0:W-:Y:S02]  /*0630*/  STG.E desc[UR6][R28.64], R3 ;  /* 0x000000031c007986 */ /* 0x0081e4000c101906 */
.L_x_40:
[----:B------:R-:W-:Y:S05]  /*0640*/  WARPSYNC.ALL ;  /* 0x0000000000007948 */ /* 0x000fea0003800000 */
[----:B------:R-:W-:Y:S06]  /*0650*/  BAR.SYNC.DEFER_BLOCKING 0x0 ;  /* 0x0000000000007b1d */ /* 0x000fec0000010000 */
[----:B------:R-:W-:Y:S05]  /*0660*/  EXIT ;  /* 0x000000000000794d */ /* 0x000fea0003800000 */
.L_x_45:
        /* <DEDUP_REMOVED lines=9> */
.L_x_51:


//--------------------- .nv.global.init           --------------------------
	.section	.nv.global.init,"aw",@progbits
.nv.global.init:
	.type		$str$1,@object
	.size		$str$1,($str - $str$1)
$str$1:
        /*0000*/ 	.byte	0x42, 0x28, 0x25, 0x64, 0x29, 0x54, 0x28, 0x25, 0x64, 0x29, 0x20, 0x20, 0x3d, 0x3d, 0x20, 0x20
        /*0010*/ 	.byte	0x69, 0x6e, 0x76, 0x65, 0x72, 0x74, 0x69, 0x6e, 0x67, 0x20, 0x5b, 0x25, 0x64, 0x5d, 0x25, 0x64
        /*0020*/ 	.byte	0x20, 0x3c, 0x2d, 0x3e, 0x20, 0x5b, 0x25, 0x64, 0x5d, 0x25, 0x64, 0x0a, 0x00
	.type		$str,@object
	.size		$str,(.L_45 - $str)
$str:
        /*002d*/ 	.byte	0x42, 0x28, 0x25, 0x64, 0x29, 0x54, 0x28, 0x25, 0x64, 0x29, 0x53, 0x28, 0x25, 0x64, 0x29, 0x45
        /*003d*/ 	.byte	0x28, 0x25, 0x64, 0x29, 0x20, 0x20, 0x3d, 0x3d, 0x20, 0x20, 0x63, 0x6f, 0x6d, 0x70, 0x20, 0x5b
        /*004d*/ 	.byte	0x25, 0x64, 0x5d, 0x25, 0x64, 0x20, 0x3c, 0x20, 0x5b, 0x25, 0x64, 0x5d, 0x25, 0x64, 0x0a, 0x00
.L_45:


//--------------------- .nv.shared._ZN3cub18CUB_300001_SM_10006detail11EmptyKernelIvEEvv --------------------------
	.section	.nv.shared._ZN3cub18CUB_300001_SM_10006detail11EmptyKernelIvEEvv,"aw",@nobits
	.sectionflags	@""
	.align	16
	.zero		1024


//--------------------- .nv.shared.reserved.0     --------------------------
	.section	.nv.shared.reserved.0,"aw",@nobits
	.weak		__nv_reservedSMEM_offset_0_alias
	.size		__nv_reservedSMEM_offset_0_alias, 0, 64
	.other		__nv_reservedSMEM_offset_0_alias,@"STO_CUDA_RESERVED_SHARED STV_DEFAULT"
__nv_reservedSMEM_offset_0_alias:
	.zero		0
	.zero		64


//--------------------- .nv.global                --------------------------
	.section	.nv.global,"aw",@nobits
.nv.global:
	.type		_ZN34_INTERNAL_22b568b1_4_k_cu_96e83b906thrust24THRUST_300001_SM_1000_NS12placeholders2_8E,@object
	.size		_ZN34_INTERNAL_22b568b1_4_k_cu_96e83b906thrust24THRUST_300001_SM_1000_NS12placeholders2_8E,(_ZN34_INTERNAL_22b568b1_4_k_cu_96e83b904cuda3std3__436_GLOBAL__N__22b568b1_4_k_cu_96e83b906ignoreE - _ZN34_INTERNAL_22b568b1_4_k_cu_96e83b906thrust24THRUST_300001_SM_1000_NS12placeholders2_8E)
_ZN34_INTERNAL_22b568b1_4_k_cu_96e83b906thrust24THRUST_300001_SM_1000_NS12placeholders2_8E:
	.zero		1
	.type		_ZN34_INTERNAL_22b568b1_4_k_cu_96e83b904cuda3std3__436_GLOBAL__N__22b568b1_4_k_cu_96e83b906ignoreE,@object
	.size		_ZN34_INTERNAL_22b568b1_4_k_cu_96e83b904cuda3std3__436_GLOBAL__N__22b568b1_4_k_cu_96e83b906ignoreE,(_ZN34_INTERNAL_22b568b1_4_k_cu_96e83b904cuda3std6ranges3__45__cpo4dataE - _ZN34_INTERNAL_22b568b1_4_k_cu_96e83b904cuda3std3__436_GLOBAL__N__22b568b1_4_k_cu_96e83b906ignoreE)
_ZN34_INTERNAL_22b568b1_4_k_cu_96e83b904cuda3std3__436_GLOBAL__N__22b568b1_4_k_cu_96e83b906ignoreE:
	.zero		1
	.type		_ZN34_INTERNAL_22b568b1_4_k_cu_96e83b904cuda3std6ranges3__45__cpo4dataE,@object
	.size		_ZN34_INTERNAL_22b568b1_4_k_cu_96e83b904cuda3std6ranges3__45__cpo4dataE,(_ZN34_INTERNAL_22b568b1_4_k_cu_96e83b906thrust24THRUST_300001_SM_1000_NS6system3cpp3parE - _ZN34_INTERNAL_22b568b1_4_k_cu_96e83b904cuda3std6ranges3__45__cpo4dataE)
_ZN34_INTERNAL_22b568b1_4_k_cu_96e83b904cuda3std6ranges3__45__cpo4dataE:
	.zero		1
	.type		_ZN34_INTERNAL_22b568b1_4_k_cu_96e83b906thrust24THRUST_300001_SM_1000_NS6system3cpp3parE,@object
	.size		_ZN34_INTERNAL_22b568b1_4_k_cu_96e83b906thrust24THRUST_300001_SM_1000_NS6system3cpp3parE,(_ZN34_INTERNAL_22b568b1_4_k_cu_96e83b904cuda3std3__45__cpo5beginE - _ZN34_INTERNAL_22b568b1_4_k_cu_96e83b906thrust24THRUST_300001_SM_1000_NS6system3cpp3parE)
_ZN34_INTERNAL_22b568b1_4_k_cu_96e83b906thrust24THRUST_300001_SM_1000_NS6system3cpp3parE:
	.zero		1
	.type		_ZN34_INTERNAL_22b568b1_4_k_cu_96e83b904cuda3std3__45__cpo5beginE,@object
	.size		_ZN34_INTERNAL_22b568b1_4_k_cu_96e83b904cuda3std3__45__cpo5beginE,(_ZN34_INTERNAL_22b568b1_4_k_cu_96e83b904cuda3std6ranges3__45__cpo5beginE - _ZN34_INTERNAL_22b568b1_4_k_cu_96e83b904cuda3std3__45__cpo5beginE)
_ZN34_INTERNAL_22b568b1_4_k_cu_96e83b904cuda3std3__45__cpo5beginE:
	.zero		1
	.type		_ZN34_INTERNAL_22b568b1_4_k_cu_96e83b904cuda3std6ranges3__45__cpo5beginE,@object
	.size		_ZN34_INTERNAL_22b568b1_4_k_cu_96e83b904cuda3std6ranges3__45__cpo5beginE,(_ZN34_INTERNAL_22b568b1_4_k_cu_96e83b906thrust24THRUST_300001_SM_1000_NS6deviceE - _ZN34_INTERNAL_22b568b1_4_k_cu_96e83b904cuda3std6ranges3__45__cpo5beginE)
_ZN34_INTERNAL_22b568b1_4_k_cu_96e83b904cuda3std6ranges3__45__cpo5beginE:
	.zero		1
	.type		_ZN34_INTERNAL_22b568b1_4_k_cu_96e83b906thrust24THRUST_300001_SM_1000_NS6deviceE,@object
	.size		_ZN34_INTERNAL_22b568b1_4_k_cu_96e83b906thrust24THRUST_300001_SM_1000_NS6deviceE,(_ZN34_INTERNAL_22b568b1_4_k_cu_96e83b904cuda3std3__47nulloptE - _ZN34_INTERNAL_22b568b1_4_k_cu_96e83b906thrust24THRUST_300001_SM_1000_NS6deviceE)
_ZN34_INTERNAL_22b568b1_4_k_cu_96e83b906thrust24THRUST_300001_SM_1000_NS6deviceE:
	.zero		1
	.type		_ZN34_INTERNAL_22b568b1_4_k_cu_96e83b904cuda3std3__47nulloptE,@object
	.size		_ZN34_INTERNAL_22b568b1_4_k_cu_96e83b904cuda3std3__47nulloptE,(_ZN34_INTERNAL_22b568b1_4_k_cu_96e83b904cuda3std6ranges3__45__cpo8distanceE - _ZN34_INTERNAL_22b568b1_4_k_cu_96e83b904cuda3std3__47nulloptE)
_ZN34_INTERNAL_22b568b1_4_k_cu_96e83b904cuda3std3__47nulloptE:
	.zero		1
	.type		_ZN34_INTERNAL_22b568b1_4_k_cu_96e83b904cuda3std6ranges3__45__cpo8distanceE,@object
	.size		_ZN34_INTERNAL_22b568b1_4_k_cu_96e83b904cuda3std6ranges3__45__cpo8distanceE,(_ZN34_INTERNAL_22b568b1_4_k_cu_96e83b906thrust24THRUST_300001_SM_1000_NS12placeholders2_4E - _ZN34_INTERNAL_22b568b1_4_k_cu_96e83b904cuda3std6ranges3__45__cpo8distanceE)
_ZN34_INTERNAL_22b568b1_4_k_cu_96e83b904cuda3std6ranges3__45__cpo8distanceE:
	.zero		1
	.type		_ZN34_INTERNAL_22b568b1_4_k_cu_96e83b906thrust24THRUST_300001_SM_1000_NS12placeholders2_4E,@object
	.size		_ZN34_INTERNAL_22b568b1_4_k_cu_96e83b906thrust24THRUST_300001_SM_1000_NS12placeholders2_4E,(_ZN34_INTERNAL_22b568b1_4_k_cu_96e83b904cuda3std3__45__cpo6rbeginE - _ZN34_INTERNAL_22b568b1_4_k_cu_96e83b906thrust24THRUST_300001_SM_1000_NS12placeholders2_4E)
_ZN34_INTERNAL_22b568b1_4_k_cu_96e83b906thrust24THRUST_300001_SM_1000_NS12placeholders2_4E:
	.zero		1
	.type		_ZN34_INTERNAL_22b568b1_4_k_cu_96e83b904cuda3std3__45__cpo6rbeginE,@object
	.size		_ZN34_INTERNAL_22b568b1_4_k_cu_96e83b904cuda3std3__45__cpo6rbeginE,(_ZN34_INTERNAL_22b568b1_4_k_cu_96e83b904cuda3std6ranges3__45__cpo7advanceE - _ZN34_INTERNAL_22b568b1_4_k_cu_96e83b904cuda3std3__45__cpo6rbeginE)
_ZN34_INTERNAL_22b568b1_4_k_cu_96e83b904cuda3std3__45__cpo6rbeginE:
	.zero		1
	.type		_ZN34_INTERNAL_22b568b1_4_k_cu_96e83b904cuda3std6ranges3__45__cpo7advanceE,@object
	.size		_ZN34_INTERNAL_22b568b1_4_k_cu_96e83b904cuda3std6ranges3__45__cpo7advanceE,(_ZN34_INTERNAL_22b568b1_4_k_cu_96e83b906thrust24THRUST_300001_SM_1000_NS12placeholders3_10E - _ZN34_INTERNAL_22b568b1_4_k_cu_96e83b904cuda3std6ranges3__45__cpo7advanceE)
_ZN34_INTERNAL_22b568b1_4_k_cu_96e83b904cuda3std6ranges3__45__cpo7advanceE:
	.zero		1
	.type		_ZN34_INTERNAL_22b568b1_4_k_cu_96e83b906thrust24THRUST_300001_SM_1000_NS12placeholders3_10E,@object
	.size		_ZN34_INTERNAL_22b568b1_4_k_cu_96e83b906thrust24THRUST_300001_SM_1000_NS12placeholders3_10E,(_ZN34_INTERNAL_22b568b1_4_k_cu_96e83b904cuda3std3__48in_placeE - _ZN34_INTERNAL_22b568b1_4_k_cu_96e83b906thrust24THRUST_300001_SM_1000_NS12placeholders3_10E)
_ZN34_INTERNAL_22b568b1_4_k_cu_96e83b906thrust24THRUST_300001_SM_1000_NS12placeholders3_10E:
	.zero		1
	.type		_ZN34_INTERNAL_22b568b1_4_k_cu_96e83b904cuda3std3__48in_placeE,@object
	.size		_ZN34_INTERNAL_22b568b1_4_k_cu_96e83b904cuda3std3__48in_placeE,(_ZN34_INTERNAL_22b568b1_4_k_cu_96e83b904cuda3std6ranges3__45__cpo4sizeE - _ZN34_INTERNAL_22b568b1_4_k_cu_96e83b904cuda3std3__48in_placeE)
_ZN34_INTERNAL_22b568b1_4_k_cu_96e83b904cuda3std3__48in_placeE:
	.zero		1
	.type		_ZN34_INTERNAL_22b568b1_4_k_cu_96e83b904cuda3std6ranges3__45__cpo4sizeE,@object
	.size		_ZN34_INTERNAL_22b568b1_4_k_cu_96e83b904cuda3std6ranges3__45__cpo4sizeE,(_ZN34_INTERNAL_22b568b1_4_k_cu_96e83b906thrust24THRUST_300001_SM_1000_NS12placeholders2_2E - _ZN34_INTERNAL_22b568b1_4_k_cu_96e83b904cuda3std6ranges3__45__cpo4sizeE)
_ZN34_INTERNAL_22b568b1_4_k_cu_96e83b904cuda3std6ranges3__45__cpo4sizeE:
	.zero		1
	.type		_ZN34_INTERNAL_22b568b1_4_k_cu_96e83b906thrust24THRUST_300001_SM_1000_NS12placeholders2_2E,@object
	.size		_ZN34_INTERNAL_22b568b1_4_k_cu_96e83b906thrust24THRUST_300001_SM_1000_NS12placeholders2_2E,(_ZN34_INTERNAL_22b568b1_4_k_cu_96e83b904cuda3std3__45__cpo6cbeginE - _ZN34_INTERNAL_22b568b1_4_k_cu_96e83b906thrust24THRUST_300001_SM_1000_NS12placeholders2_2E)
_ZN34_INTERNAL_22b568b1_4_k_cu_96e83b906thrust24THRUST_300001_SM_1000_NS12placeholders2_2E:
	.zero		1
	.type		_ZN34_INTERNAL_22b568b1_4_k_cu_96e83b904cuda3std3__45__cpo6cbeginE,@object
	.size		_ZN34_INTERNAL_22b568b1_4_k_cu_96e83b904cuda3std3__45__cpo6cbeginE,(_ZN34_INTERNAL_22b568b1_4_k_cu_96e83b904cuda3std6ranges3__45__cpo6cbeginE - _ZN34_INTERNAL_22b568b1_4_k_cu_96e83b904cuda3std3__45__cpo6cbeginE)
_ZN34_INTERNAL_22b568b1_4_k_cu_96e83b904cuda3std3__45__cpo6cbeginE:
	.zero		1
	.type		_ZN34_INTERNAL_22b568b1_4_k_cu_96e83b904cuda3std6ranges3__45__cpo6cbeginE,@object
	.size		_ZN34_INTERNAL_22b568b1_4_k_cu_96e83b904cuda3std6ranges3__45__cpo6cbeginE,(_ZN34_INTERNAL_22b568b1_4_k_cu_96e83b906thrust24THRUST_300001_SM_1000_NS12placeholders2_6E - _ZN34_INTERNAL_22b568b1_4_k_cu_96e83b904cuda3std6ranges3__45__cpo6cbeginE)
_ZN34_INTERNAL_22b568b1_4_k_cu_96e83b904cuda3std6ranges3__45__cpo6cbeginE:
	.zero		1
	.type		_ZN34_INTERNAL_22b568b1_4_k_cu_96e83b906thrust24THRUST_300001_SM_1000_NS12placeholders2_6E,@object
	.size		_ZN34_INTERNAL_22b568b1_4_k_cu_96e83b906thrust24THRUST_300001_SM_1000_NS12placeholders2_6E,(_ZN34_INTERNAL_22b568b1_4_k_cu_96e83b904cuda3std3__45__cpo7crbeginE - _ZN34_INTERNAL_22b568b1_4_k_cu_96e83b906thrust24THRUST_300001_SM_1000_NS12placeholders2_6E)
_ZN34_INTERNAL_22b568b1_4_k_cu_96e83b906thrust24THRUST_300001_SM_1000_NS12placeholders2_6E:
	.zero		1
	.type		_ZN34_INTERNAL_22b568b1_4_k_cu_96e83b904cuda3std3__45__cpo7crbeginE,@object
	.size		_ZN34_INTERNAL_22b568b1_4_k_cu_96e83b904cuda3std3__45__cpo7crbeginE,(_ZN34_INTERNAL_22b568b1_4_k_cu_96e83b904cuda3std6ranges3__45__cpo4nextE - _ZN34_INTERNAL_22b568b1_4_k_cu_96e83b904cuda3std3__45__cpo7crbeginE)
_ZN34_INTERNAL_22b568b1_4_k_cu_96e83b904cuda3std3__45__cpo7crbeginE:
	.zero		1
	.type		_ZN34_INTERNAL_22b568b1_4_k_cu_96e83b904cuda3std6ranges3__45__cpo4nextE,@object
	.size		_ZN34_INTERNAL_22b568b1_4_k_cu_96e83b904cuda3std6ranges3__45__cpo4nextE,(_ZN34_INTERNAL_22b568b1_4_k_cu_96e83b904cuda3std6ranges3__45__cpo4swapE - _ZN34_INTERNAL_22b568b1_4_k_cu_96e83b904cuda3std6ranges3__45__cpo4nextE)
_ZN34_INTERNAL_22b568b1_4_k_cu_96e83b904cuda3std6ranges3__45__cpo4nextE:
	.zero		1
	.type		_ZN34_INTERNAL_22b568b1_4_k_cu_96e83b904cuda3std6ranges3__45__cpo4swapE,@object
	.size		_ZN34_INTERNAL_22b568b1_4_k_cu_96e83b904cuda3std6ranges3__45__cpo4swapE,(_ZN34_INTERNAL_22b568b1_4_k_cu_96e83b906thrust24THRUST_300001_SM_1000_NS8cuda_cub10par_nosyncE - _ZN34_INTERNAL_22b568b1_4_k_cu_96e83b904cuda3std6ranges3__45__cpo4swapE)
_ZN34_INTERNAL_22b568b1_4_k_cu_96e83b904cuda3std6ranges3__45__cpo4swapE:
	.zero		1
	.type		_ZN34_INTERNAL_22b568b1_4_k_cu_96e83b906thrust24THRUST_300001_SM_1000_NS8cuda_cub10par_nosyncE,@object
	.size		_ZN34_INTERNAL_22b568b1_4_k_cu_96e83b906thrust24THRUST_300001_SM_1000_NS8cuda_cub10par_nosyncE,(_ZN34_INTERNAL_22b568b1_4_k_cu_96e83b906thrust24THRUST_300001_SM_1000_NS3seqE - _ZN34_INTERNAL_22b568b1_4_k_cu_96e83b906thrust24THRUST_300001_SM_1000_NS8cuda_cub10par_nosyncE)
_ZN34_INTERNAL_22b568b1_4_k_cu_96e83b906thrust24THRUST_300001_SM_1000_NS8cuda_cub10par_nosyncE:
	.zero		1
	.type		_ZN34_INTERNAL_22b568b1_4_k_cu_96e83b906thrust24THRUST_300001_SM_1000_NS3seqE,@object
	.size		_ZN34_INTERNAL_22b568b1_4_k_cu_96e83b906thrust24THRUST_300001_SM_1000_NS3seqE,(_ZN34_INTERNAL_22b568b1_4_k_cu_96e83b904cuda3std3__420unreachable_sentinelE - _ZN34_INTERNAL_22b568b1_4_k_cu_96e83b906thrust24THRUST_300001_SM_1000_NS3seqE)
_ZN34_INTERNAL_22b568b1_4_k_cu_96e83b906thrust24THRUST_300001_SM_1000_NS3seqE:
	.zero		1
	.type		_ZN34_INTERNAL_22b568b1_4_k_cu_96e83b904cuda3std3__420unreachable_sentinelE,@object
	.size		_ZN34_INTERNAL_22b568b1_4_k_cu_96e83b904cuda3std3__420unreachable_sentinelE,(_ZN34_INTERNAL_22b568b1_4_k_cu_96e83b904cuda3std6ranges3__45__cpo5ssizeE - _ZN34_INTERNAL_22b568b1_4_k_cu_96e83b904cuda3std3__420unreachable_sentinelE)
_ZN34_INTERNAL_22b568b1_4_k_cu_96e83b904cuda3std3__420unreachable_sentinelE:
	.zero		1
	.type		_ZN34_INTERNAL_22b568b1_4_k_cu_96e83b904cuda3std6ranges3__45__cpo5ssizeE,@object
	.size		_ZN34_INTERNAL_22b568b1_4_k_cu_96e83b904cuda3std6ranges3__45__cpo5ssizeE,(_ZN34_INTERNAL_22b568b1_4_k_cu_96e83b906thrust24THRUST_300001_SM_1000_NS12placeholders2_3E - _ZN34_INTERNAL_22b568b1_4_k_cu_96e83b904cuda3std6ranges3__45__cpo5ssizeE)
_ZN34_INTERNAL_22b568b1_4_k_cu_96e83b904cuda3std6ranges3__45__cpo5ssizeE:
	.zero		1
	.type		_ZN34_INTERNAL_22b568b1_4_k_cu_96e83b906thrust24THRUST_300001_SM_1000_NS12placeholders2_3E,@object
	.size		_ZN34_INTERNAL_22b568b1_4_k_cu_96e83b906thrust24THRUST_300001_SM_1000_NS12placeholders2_3E,(_ZN34_INTERNAL_22b568b1_4_k_cu_96e83b904cuda3std3__45__cpo4cendE - _ZN34_INTERNAL_22b568b1_4_k_cu_96e83b906thrust24THRUST_300001_SM_1000_NS12placeholders2_3E)
_ZN34_INTERNAL_22b568b1_4_k_cu_96e83b906thrust24THRUST_300001_SM_1000_NS12placeholders2_3E:
	.zero		1
	.type		_ZN34_INTERNAL_22b568b1_4_k_cu_96e83b904cuda3std3__45__cpo4cendE,@object
	.size		_ZN34_INTERNAL_22b568b1_4_k_cu_96e83b904cuda3std3__45__cpo4cendE,(_ZN34_INTERNAL_22b568b1_4_k_cu_96e83b904cuda3std6ranges3__45__cpo4cendE - _ZN34_INTERNAL_22b568b1_4_k_cu_96e83b904cuda3std3__45__cpo4cendE)
_ZN34_INTERNAL_22b568b1_4_k_cu_96e83b904cuda3std3__45__cpo4cendE:
	.zero		1
	.type		_ZN34_INTERNAL_22b568b1_4_k_cu_96e83b904cuda3std6ranges3__45__cpo4cendE,@object
	.size		_ZN34_INTERNAL_22b568b1_4_k_cu_96e83b904cuda3std6ranges3__45__cpo4cendE,(_ZN34_INTERNAL_22b568b1_4_k_cu_96e83b906thrust24THRUST_300001_SM_1000_NS12placeholders2_7E - _ZN34_INTERNAL_22b568b1_4_k_cu_96e83b904cuda3std6ranges3__45__cpo4cendE)
_ZN34_INTERNAL_22b568b1_4_k_cu_96e83b904cuda3std6ranges3__45__cpo4cendE:
	.zero		1
	.type		_ZN34_INTERNAL_22b568b1_4_k_cu_96e83b906thrust24THRUST_300001_SM_1000_NS12placeholders2_7E,@object
	.size		_ZN34_INTERNAL_22b568b1_4_k_cu_96e83b906thrust24THRUST_300001_SM_1000_NS12placeholders2_7E,(_ZN34_INTERNAL_22b568b1_4_k_cu_96e83b904cuda3std3__45__cpo5crendE - _ZN34_INTERNAL_22b568b1_4_k_cu_96e83b906thrust24THRUST_300001_SM_1000_NS12placeholders2_7E)
_ZN34_INTERNAL_22b568b1_4_k_cu_96e83b906thrust24THRUST_300001_SM_1000_NS12placeholders2_7E:
	.zero		1
	.type		_ZN34_INTERNAL_22b568b1_4_k_cu_96e83b904cuda3std3__45__cpo5crendE,@object
	.size		_ZN34_INTERNAL_22b568b1_4_k_cu_96e83b904cuda3std3__45__cpo5crendE,(_ZN34_INTERNAL_22b568b1_4_k_cu_96e83b904cuda3std6ranges3__45__cpo4prevE - _ZN34_INTERNAL_22b568b1_4_k_cu_96e83b904cuda3std3__45__cpo5crendE)
_ZN34_INTERNAL_22b568b1_4_k_cu_96e83b904cuda3std3__45__cpo5crendE:
	.zero		1
	.type		_ZN34_INTERNAL_22b568b1_4_k_cu_96e83b904cuda3std6ranges3__45__cpo4prevE,@object
	.size		_ZN34_INTERNAL_22b568b1_4_k_cu_96e83b904cuda3std6ranges3__45__cpo4prevE,(_ZN34_INTERNAL_22b568b1_4_k_cu_96e83b904cuda3std6ranges3__45__cpo9iter_moveE - _ZN34_INTERNAL_22b568b1_4_k_cu_96e83b904cuda3std6ranges3__45__cpo4prevE)
_ZN34_INTERNAL_22b568b1_4_k_cu_96e83b904cuda3std6ranges3__45__cpo4prevE:
	.zero		1
	.type		_ZN34_INTERNAL_22b568b1_4_k_cu_96e83b904cuda3std6ranges3__45__cpo9iter_moveE,@object
	.size		_ZN34_INTERNAL_22b568b1_4_k_cu_96e83b904cuda3std6ranges3__45__cpo9iter_moveE,(_ZN34_INTERNAL_22b568b1_4_k_cu_96e83b906thrust24THRUST_300001_SM_1000_NS6system6detail10sequential3seqE - _ZN34_INTERNAL_22b568b1_4_k_cu_96e83b904cuda3std6ranges3__45__cpo9iter_moveE)
_ZN34_INTERNAL_22b568b1_4_k_cu_96e83b904cuda3std6ranges3__45__cpo9iter_moveE:
	.zero		1
	.type		_ZN34_INTERNAL_22b568b1_4_k_cu_96e83b906thrust24THRUST_300001_SM_1000_NS6system6detail10sequential3seqE,@object
	.size		_ZN34_INTERNAL_22b568b1_4_k_cu_96e83b906thrust24THRUST_300001_SM_1000_NS6system6detail10sequential3seqE,(_ZN34_INTERNAL_22b568b1_4_k_cu_96e83b906thrust24THRUST_300001_SM_1000_NS12placeholders2_9E - _ZN34_INTERNAL_22b568b1_4_k_cu_96e83b906thrust24THRUST_300001_SM_1000_NS6system6detail10sequential3seqE)
_ZN34_INTERNAL_22b568b1_4_k_cu_96e83b906thrust24THRUST_300001_SM_1000_NS6system6detail10sequential3seqE:
	.zero		1
	.type		_ZN34_INTERNAL_22b568b1_4_k_cu_96e83b906thrust24THRUST_300001_SM_1000_NS12placeholders2_9E,@object
	.size		_ZN34_INTERNAL_22b568b1_4_k_cu_96e83b906thrust24THRUST_300001_SM_1000_NS12placeholders2_9E,(_ZN34_INTERNAL_22b568b1_4_k_cu_96e83b904cuda3std3__419piecewise_constructE - _ZN34_INTERNAL_22b568b1_4_k_cu_96e83b906thrust24THRUST_300001_SM_1000_NS12placeholders2_9E)
_ZN34_INTERNAL_22b568b1_4_k_cu_96e83b906thrust24THRUST_300001_SM_1000_NS12placeholders2_9E:
	.zero		1
	.type		_ZN34_INTERNAL_22b568b1_4_k_cu_96e83b904cuda3std3__419piecewise_constructE,@object
	.size		_ZN34_INTERNAL_22b568b1_4_k_cu_96e83b904cuda3std3__419piecewise_constructE,(_ZN34_INTERNAL_22b568b1_4_k_cu_96e83b904cuda3std6ranges3__45__cpo5cdataE - _ZN34_INTERNAL_22b568b1_4_k_cu_96e83b904cuda3std3__419piecewise_constructE)
_ZN34_INTERNAL_22b568b1_4_k_cu_96e83b904cuda3std3__419piecewise_constructE:
	.zero		1
	.type		_ZN34_INTERNAL_22b568b1_4_k_cu_96e83b904cuda3std6ranges3__45__cpo5cdataE,@object
	.size		_ZN34_INTERNAL_22b568b1_4_k_cu_96e83b904cuda3std6ranges3__45__cpo5cdataE,(_ZN34_INTERNAL_22b568b1_4_k_cu_96e83b906thrust24THRUST_300001_SM_1000_NS12placeholders2_1E - _ZN34_INTERNAL_22b568b1_4_k_cu_96e83b904cuda3std6ranges3__45__cpo5cdataE)
_ZN34_INTERNAL_22b568b1_4_k_cu_96e83b904cuda3std6ranges3__45__cpo5cdataE:
	.zero		1
	.type		_ZN34_INTERNAL_22b568b1_4_k_cu_96e83b906thrust24THRUST_300001_SM_1000_NS12placeholders2_1E,@object
	.size		_ZN34_INTERNAL_22b568b1_4_k_cu_96e83b906thrust24THRUST_300001_SM_1000_NS12placeholders2_1E,(_ZN34_INTERNAL_22b568b1_4_k_cu_96e83b904cuda3std3__45__cpo3endE - _ZN34_INTERNAL_22b568b1_4_k_cu_96e83b906thrust24THRUST_300001_SM_1000_NS12placeholders2_1E)
_ZN34_INTERNAL_22b568b1_4_k_cu_96e83b906thrust24THRUST_300001_SM_1000_NS12placeholders2_1E:
	.zero		1
	.type		_ZN34_INTERNAL_22b568b1_4_k_cu_96e83b904cuda3std3__45__cpo3endE,@object
	.size		_ZN34_INTERNAL_22b568b1_4_k_cu_96e83b904cuda3std3__45__cpo3endE,(_ZN34_INTERNAL_22b568b1_4_k_cu_96e83b904cuda3std6ranges3__45__cpo3endE - _ZN34_INTERNAL_22b568b1_4_k_cu_96e83b904cuda3std3__45__cpo3endE)
_ZN34_INTERNAL_22b568b1_4_k_cu_96e83b904cuda3std3__45__cpo3endE:
	.zero		1
	.type		_ZN34_INTERNAL_22b568b1_4_k_cu_96e83b904cuda3std6ranges3__45__cpo3endE,@object
	.size		_ZN34_INTERNAL_22b568b1_4_k_cu_96e83b904cuda3std6ranges3__45__cpo3endE,(_ZN34_INTERNAL_22b568b1_4_k_cu_96e83b906thrust24THRUST_300001_SM_1000_NS12placeholders2_5E - _ZN34_INTERNAL_22b568b1_4_k_cu_96e83b904cuda3std6ranges3__45__cpo3endE)
_ZN34_INTERNAL_22b568b1_4_k_cu_96e83b904cuda3std6ranges3__45__cpo3endE:
	.zero		1
	.type		_ZN34_INTERNAL_22b568b1_4_k_cu_96e83b906thrust24THRUST_300001_SM_1000_NS12placeholders2_5E,@object
	.size		_ZN34_INTERNAL_22b568b1_4_k_cu_96e83b906thrust24THRUST_300001_SM_1000_NS12placeholders2_5E,(_ZN34_INTERNAL_22b568b1_4_k_cu_96e83b904cuda3std3__45__cpo4rendE - _ZN34_INTERNAL_22b568b1_4_k_cu_96e83b906thrust24THRUST_300001_SM_1000_NS12placeholders2_5E)
_ZN34_INTERNAL_22b568b1_4_k_cu_96e83b906thrust24THRUST_300001_SM_1000_NS12placeholders2_5E:
	.zero		1
	.type		_ZN34_INTERNAL_22b568b1_4_k_cu_96e83b904cuda3std3__45__cpo4rendE,@object
	.size		_ZN34_INTERNAL_22b568b1_4_k_cu_96e83b904cuda3std3__45__cpo4rendE,(_ZN34_INTERNAL_22b568b1_4_k_cu_96e83b904cuda3std6ranges3__45__cpo9iter_swapE - _ZN34_INTERNAL_22b568b1_4_k_cu_96e83b904cuda3std3__45__cpo4rendE)
_ZN34_INTERNAL_22b568b1_4_k_cu_96e83b904cuda3std3__45__cpo4rendE:
	.zero		1
	.type		_ZN34_INTERNAL_22b568b1_4_k_cu_96e83b904cuda3std6ranges3__45__cpo9iter_swapE,@object
	.size		_ZN34_INTERNAL_22b568b1_4_k_cu_96e83b904cuda3std6ranges3__45__cpo9iter_swapE,(_ZN34_INTERNAL_22b568b1_4_k_cu_96e83b904cuda3std3__48unexpectE - _ZN34_INTERNAL_22b568b1_4_k_cu_96e83b904cuda3std6ranges3__45__cpo9iter_swapE)
_ZN34_INTERNAL_22b568b1_4_k_cu_96e83b904cuda3std6ranges3__45__cpo9iter_swapE:
	.zero		1
	.type		_ZN34_INTERNAL_22b568b1_4_k_cu_96e83b904cuda3std3__48unexpectE,@object
	.size		_ZN34_INTERNAL_22b568b1_4_k_cu_96e83b904cuda3std3__48unexpectE,(_ZN34_INTERNAL_22b568b1_4_k_cu_96e83b906thrust24THRUST_300001_SM_1000_NS8cuda_cub3parE - _ZN34_INTERNAL_22b568b1_4_k_cu_96e83b904cuda3std3__48unexpectE)
_ZN34_INTERNAL_22b568b1_4_k_cu_96e83b904cuda3std3__48unexpectE:
	.zero		1
	.type		_ZN34_INTERNAL_22b568b1_4_k_cu_96e83b906thrust24THRUST_300001_SM_1000_NS8cuda_cub3parE,@object
	.size		_ZN34_INTERNAL_22b568b1_4_k_cu_96e83b906thrust24THRUST_300001_SM_1000_NS8cuda_cub3parE,(.L_29 - _ZN34_INTERNAL_22b568b1_4_k_cu_96e83b906thrust24THRUST_300001_SM_1000_NS8cuda_cub3parE)
_ZN34_INTERNAL_22b568b1_4_k_cu_96e83b906thrust24THRUST_300001_SM_1000_NS8cuda_cub3parE:
	.zero		1
.L_29:


//--------------------- .nv.shared._Z15PartitionKernelPjS_Piiiijjj --------------------------
	.section	.nv.shared._Z15PartitionKernelPjS_Piiiijjj,"aw",@nobits
	.sectionflags	@""
	.align	16
	.zero		1024


//--------------------- .nv.shared._Z21calculateVerticalScanPiS_S_ii --------------------------
	.section	.nv.shared._Z21calculateVerticalScanPiS_S_ii,"aw",@nobits
	.sectionflags	@""
	.align	16
	.zero		1024


//--------------------- .nv.shared._Z23calculateHorizontalScanPiS_i --------------------------
	.section	.nv.shared._Z23calculateHorizontalScanPiS_i,"aw",@nobits
	.sectionflags	@""
	.align	16
	.zero		1024


//--------------------- .nv.shared._Z18calculateHistogramPKjPiS1_iiijjj --------------------------
	.section	.nv.shared._Z18calculateHistogramPKjPiS1_iiijjj,"aw",@nobits
	.sectionflags	@""
	.align	16
	.zero		1024


//--------------------- .nv.shared._Z14bitonicSortGPUPjiijj --------------------------
	.section	.nv.shared._Z14bitonicSortGPUPjiijj,"aw",@nobits
	.sectionflags	@""
	.align	16
	.zero		1024


//--------------------- .nv.constant0._ZN3cub18CUB_300001_SM_10006detail11EmptyKernelIvEEvv --------------------------
	.section	.nv.constant0._ZN3cub18CUB_300001_SM_10006detail11EmptyKernelIvEEvv,"a",@progbits
	.sectionflags	@""
	.align	4
.nv.constant0._ZN3cub18CUB_300001_SM_10006detail11EmptyKernelIvEEvv:
	.zero		896


//--------------------- .nv.constant0._Z15PartitionKernelPjS_Piiiijjj --------------------------
	.section	.nv.constant0._Z15PartitionKernelPjS_Piiiijjj,"a",@progbits
	.sectionflags	@""
	.align	4
.nv.constant0._Z15PartitionKernelPjS_Piiiijjj:
	.zero		944


//--------------------- .nv.constant0._Z21calculateVerticalScanPiS_S_ii --------------------------
	.section	.nv.constant0._Z21calculateVerticalScanPiS_S_ii,"a",@progbits
	.sectionflags	@""
	.align	4
.nv.constant0._Z21calculateVerticalScanPiS_S_ii:
	.zero		928


//--------------------- .nv.constant0._Z23calculateHorizontalScanPiS_i --------------------------
	.section	.nv.constant0._Z23calculateHorizontalScanPiS_i,"a",@progbits
	.sectionflags	@""
	.align	4
.nv.constant0._Z23calculateHorizontalScanPiS_i:
	.zero		916


//--------------------- .nv.constant0._Z18calculateHistogramPKjPiS1_iiijjj --------------------------
	.section	.nv.constant0._Z18calculateHistogramPKjPiS1_iiijjj,"a",@progbits
	.sectionflags	@""
	.align	4
.nv.constant0._Z18calculateHistogramPKjPiS1_iiijjj:
	.zero		944


//--------------------- .nv.constant0._Z14bitonicSortGPUPjiijj --------------------------
	.section	.nv.constant0._Z14bitonicSortGPUPjiijj,"a",@progbits
	.sectionflags	@""
	.align	4
.nv.constant0._Z14bitonicSortGPUPjiijj:
	.zero		920


//--------------------- SYMBOLS --------------------------

	.type		.nv.reservedSmem.offset0,@object
	.size		.nv.reservedSmem.offset0,0x4
	.type		.nv.reservedSmem.cap,@object
	.size		.nv.reservedSmem.cap,0x4
	.type		vprintf,@function
